//
// Generated by NVIDIA NVVM Compiler
//
// Compiler Build ID: CL-36424714
// Cuda compilation tools, release 13.0, V13.0.88
// Based on NVVM 20.0.0
//

.version 9.0
.target sm_100
.address_size 64

	// .globl	_Z8n_kernelPdS_iid
.extern .func __assertfail
(
	.param .b64 __assertfail_param_0,
	.param .b64 __assertfail_param_1,
	.param .b32 __assertfail_param_2,
	.param .b64 __assertfail_param_3,
	.param .b64 __assertfail_param_4
)
;
.global .align 1 .b8 __unnamed_1[52] = {118, 111, 105, 100, 32, 110, 95, 107, 101, 114, 110, 101, 108, 40, 100, 111, 117, 98, 108, 101, 32, 42, 44, 32, 100, 111, 117, 98, 108, 101, 32, 42, 44, 32, 105, 110, 116, 44, 32, 105, 110, 116, 44, 32, 100, 111, 117, 98, 108, 101, 41};
.global .align 1 .b8 __unnamed_2[63] = {118, 111, 105, 100, 32, 110, 117, 95, 107, 101, 114, 110, 101, 108, 40, 100, 111, 117, 98, 108, 101, 32, 42, 44, 32, 100, 111, 117, 98, 108, 101, 32, 42, 44, 32, 100, 111, 117, 98, 108, 101, 32, 42, 44, 32, 105, 110, 116, 44, 32, 105, 110, 116, 44, 32, 100, 111, 117, 98, 108, 101, 41};
.global .align 1 .b8 __unnamed_3[87] = {118, 111, 105, 100, 32, 120, 118, 95, 107, 101, 114, 110, 101, 108, 40, 100, 111, 117, 98, 108, 101, 32, 42, 44, 32, 100, 111, 117, 98, 108, 101, 32, 42, 44, 32, 100, 111, 117, 98, 108, 101, 32, 42, 44, 32, 105, 110, 116, 44, 32, 105, 110, 116, 44, 32, 100, 111, 117, 98, 108, 101, 44, 32, 100, 111, 117, 98, 108, 101, 44, 32, 100, 111, 117, 98, 108, 101, 44, 32, 100, 111, 117, 98, 108, 101, 41};
.extern .shared .align 16 .b8 n_local[];
.global .align 1 .b8 $str[33] = {108, 104, 115, 95, 105, 100, 120, 32, 62, 61, 32, 48, 32, 38, 38, 32, 108, 104, 115, 95, 105, 100, 120, 32, 60, 32, 78, 99, 101, 108, 108, 115};
.global .align 1 .b8 $str$1[27] = {47, 116, 109, 112, 47, 115, 97, 115, 115, 95, 99, 117, 95, 51, 95, 52, 119, 120, 106, 48, 101, 47, 107, 46, 99, 117};
.extern .shared .align 16 .b8 nu_local[];

.visible .entry _Z8n_kernelPdS_iid(
	.param .u64 .ptr .align 1 _Z8n_kernelPdS_iid_param_0,
	.param .u64 .ptr .align 1 _Z8n_kernelPdS_iid_param_1,
	.param .u32 _Z8n_kernelPdS_iid_param_2,
	.param .u32 _Z8n_kernelPdS_iid_param_3,
	.param .f64 _Z8n_kernelPdS_iid_param_4
)
{
	.reg .pred 	%p<8>;
	.reg .b32 	%r<20>;
	.reg .b64 	%rd<16>;
	.reg .b64 	%fd<20>;

	ld.param.u64 	%rd3, [_Z8n_kernelPdS_iid_param_0];
	ld.param.u64 	%rd4, [_Z8n_kernelPdS_iid_param_1];
	ld.param.u32 	%r10, [_Z8n_kernelPdS_iid_param_2];
	ld.param.u32 	%r11, [_Z8n_kernelPdS_iid_param_3];
	ld.param.f64 	%fd5, [_Z8n_kernelPdS_iid_param_4];
	mov.u32 	%r1, %tid.x;
	add.s32 	%r2, %r11, 1;
	setp.ge.u32 	%p1, %r1, %r2;
	shl.b32 	%r12, %r1, 3;
	mov.u32 	%r13, n_local;
	add.s32 	%r3, %r13, %r12;
	@%p1 bra 	$L__BB0_2;
	mov.b64 	%rd5, 0;
	st.shared.u64 	[%r3], %rd5;
$L__BB0_2:
	bar.sync 	0;
	cvt.rn.f64.s32 	%fd6, %r11;
	div.rn.f64 	%fd1, %fd5, %fd6;
	mov.u32 	%r4, %ntid.x;
	mov.u32 	%r14, %ctaid.x;
	mad.lo.s32 	%r19, %r4, %r14, %r1;
	setp.ge.s32 	%p2, %r19, %r10;
	@%p2 bra 	$L__BB0_7;
	mov.u32 	%r15, %nctaid.x;
	mul.lo.s32 	%r6, %r4, %r15;
	cvta.to.global.u64 	%rd1, %rd3;
	mov.u64 	%rd7, $str;
	mov.u64 	%rd9, $str$1;
	mov.u64 	%rd11, __unnamed_1;
$L__BB0_4:
	mul.wide.s32 	%rd6, %r19, 8;
	add.s64 	%rd2, %rd1, %rd6;
	ld.global.f64 	%fd19, [%rd2];
	div.rn.f64 	%fd7, %fd19, %fd1;
	cvt.rzi.s32.f64 	%r8, %fd7;
	setp.gt.s32 	%p3, %r8, -1;
	setp.lt.s32 	%p4, %r8, %r11;
	and.pred  	%p5, %p3, %p4;
	@%p5 bra 	$L__BB0_6;
	cvta.global.u64 	%rd8, %rd7;
	cvta.global.u64 	%rd10, %rd9;
	cvta.global.u64 	%rd12, %rd11;
	{ // callseq 0, 0
	.param .b64 param0;
	st.param.b64 	[param0], %rd8;
	.param .b64 param1;
	st.param.b64 	[param1], %rd10;
	.param .b32 param2;
	st.param.b32 	[param2], 61;
	.param .b64 param3;
	st.param.b64 	[param3], %rd12;
	.param .b64 param4;
	st.param.b64 	[param4], 1;
	call.uni 
	__assertfail, 
	(
	param0, 
	param1, 
	param2, 
	param3, 
	param4
	);
	} // callseq 0
	ld.global.f64 	%fd19, [%rd2];
$L__BB0_6:
	cvt.rn.f64.s32 	%fd8, %r8;
	mul.f64 	%fd9, %fd1, %fd8;
	sub.f64 	%fd10, %fd19, %fd9;
	div.rn.f64 	%fd11, %fd10, %fd1;
	mov.f64 	%fd12, 0d3FF0000000000000;
	sub.f64 	%fd13, %fd12, %fd11;
	sub.f64 	%fd14, %fd12, %fd13;
	shl.b32 	%r16, %r8, 3;
	add.s32 	%r18, %r13, %r16;
	atom.shared.add.f64 	%fd15, [%r18], %fd13;
	atom.shared.add.f64 	%fd16, [%r18+8], %fd14;
	add.s32 	%r19, %r19, %r6;
	setp.lt.s32 	%p6, %r19, %r10;
	@%p6 bra 	$L__BB0_4;
$L__BB0_7:
	setp.ge.u32 	%p7, %r1, %r2;
	bar.sync 	0;
	@%p7 bra 	$L__BB0_9;
	cvta.to.global.u64 	%rd13, %rd4;
	mul.wide.u32 	%rd14, %r1, 8;
	add.s64 	%rd15, %rd13, %rd14;
	ld.shared.f64 	%fd17, [%r3];
	atom.global.add.f64 	%fd18, [%rd15], %fd17;
$L__BB0_9:
	ret;

}
	// .globl	_Z9nu_kernelPdS_S_iid
.visible .entry _Z9nu_kernelPdS_S_iid(
	.param .u64 .ptr .align 1 _Z9nu_kernelPdS_S_iid_param_0,
	.param .u64 .ptr .align 1 _Z9nu_kernelPdS_S_iid_param_1,
	.param .u64 .ptr .align 1 _Z9nu_kernelPdS_S_iid_param_2,
	.param .u32 _Z9nu_kernelPdS_S_iid_param_3,
	.param .u32 _Z9nu_kernelPdS_S_iid_param_4,
	.param .f64 _Z9nu_kernelPdS_S_iid_param_5
)
{
	.reg .pred 	%p<8>;
	.reg .b32 	%r<20>;
	.reg .b64 	%rd<20>;
	.reg .b64 	%fd<24>;

	ld.param.u64 	%rd4, [_Z9nu_kernelPdS_S_iid_param_0];
	ld.param.u64 	%rd5, [_Z9nu_kernelPdS_S_iid_param_1];
	ld.param.u64 	%rd6, [_Z9nu_kernelPdS_S_iid_param_2];
	ld.param.u32 	%r10, [_Z9nu_kernelPdS_S_iid_param_3];
	ld.param.u32 	%r11, [_Z9nu_kernelPdS_S_iid_param_4];
	ld.param.f64 	%fd5, [_Z9nu_kernelPdS_S_iid_param_5];
	mov.u32 	%r1, %tid.x;
	add.s32 	%r2, %r11, 1;
	setp.ge.u32 	%p1, %r1, %r2;
	shl.b32 	%r12, %r1, 3;
	mov.u32 	%r13, nu_local;
	add.s32 	%r3, %r13, %r12;
	@%p1 bra 	$L__BB1_2;
	mov.b64 	%rd7, 0;
	st.shared.u64 	[%r3], %rd7;
$L__BB1_2:
	bar.sync 	0;
	cvt.rn.f64.s32 	%fd6, %r11;
	div.rn.f64 	%fd1, %fd5, %fd6;
	mov.u32 	%r4, %ntid.x;
	mov.u32 	%r14, %ctaid.x;
	mad.lo.s32 	%r19, %r4, %r14, %r1;
	setp.ge.s32 	%p2, %r19, %r10;
	@%p2 bra 	$L__BB1_7;
	mov.u32 	%r15, %nctaid.x;
	mul.lo.s32 	%r6, %r4, %r15;
	cvta.to.global.u64 	%rd1, %rd4;
	cvta.to.global.u64 	%rd2, %rd5;
	mov.u64 	%rd9, $str;
	mov.u64 	%rd11, $str$1;
	mov.u64 	%rd13, __unnamed_2;
$L__BB1_4:
	mul.wide.s32 	%rd8, %r19, 8;
	add.s64 	%rd3, %rd1, %rd8;
	ld.global.f64 	%fd23, [%rd3];
	div.rn.f64 	%fd7, %fd23, %fd1;
	cvt.rzi.s32.f64 	%r8, %fd7;
	setp.gt.s32 	%p3, %r8, -1;
	setp.lt.s32 	%p4, %r8, %r11;
	and.pred  	%p5, %p3, %p4;
	@%p5 bra 	$L__BB1_6;
	cvta.global.u64 	%rd10, %rd9;
	cvta.global.u64 	%rd12, %rd11;
	cvta.global.u64 	%rd14, %rd13;
	{ // callseq 1, 0
	.param .b64 param0;
	st.param.b64 	[param0], %rd10;
	.param .b64 param1;
	st.param.b64 	[param1], %rd12;
	.param .b32 param2;
	st.param.b32 	[param2], 104;
	.param .b64 param3;
	st.param.b64 	[param3], %rd14;
	.param .b64 param4;
	st.param.b64 	[param4], 1;
	call.uni 
	__assertfail, 
	(
	param0, 
	param1, 
	param2, 
	param3, 
	param4
	);
	} // callseq 1
	ld.global.f64 	%fd23, [%rd3];
$L__BB1_6:
	cvt.rn.f64.s32 	%fd8, %r8;
	mul.f64 	%fd9, %fd1, %fd8;
	sub.f64 	%fd10, %fd23, %fd9;
	div.rn.f64 	%fd11, %fd10, %fd1;
	mov.f64 	%fd12, 0d3FF0000000000000;
	sub.f64 	%fd13, %fd12, %fd11;
	sub.f64 	%fd14, %fd12, %fd13;
	shl.b32 	%r16, %r8, 3;
	mov.u32 	%r17, nu_local;
	add.s32 	%r18, %r17, %r16;
	mul.wide.s32 	%rd15, %r19, 8;
	add.s64 	%rd16, %rd2, %rd15;
	ld.global.f64 	%fd15, [%rd16];
	mul.f64 	%fd16, %fd15, %fd13;
	atom.shared.add.f64 	%fd17, [%r18], %fd16;
	ld.global.f64 	%fd18, [%rd16];
	mul.f64 	%fd19, %fd18, %fd14;
	atom.shared.add.f64 	%fd20, [%r18+8], %fd19;
	add.s32 	%r19, %r19, %r6;
	setp.lt.s32 	%p6, %r19, %r10;
	@%p6 bra 	$L__BB1_4;
$L__BB1_7:
	setp.ge.u32 	%p7, %r1, %r2;
	bar.sync 	0;
	@%p7 bra 	$L__BB1_9;
	cvta.to.global.u64 	%rd17, %rd6;
	mul.wide.u32 	%rd18, %r1, 8;
	add.s64 	%rd19, %rd17, %rd18;
	ld.shared.f64 	%fd21, [%r3];
	atom.global.add.f64 	%fd22, [%rd19], %fd21;
$L__BB1_9:
	ret;

}
	// .globl	_Z9xv_kernelPdS_S_iidddd
.visible .entry _Z9xv_kernelPdS_S_iidddd(
	.param .u64 .ptr .align 1 _Z9xv_kernelPdS_S_iidddd_param_0,
	.param .u64 .ptr .align 1 _Z9xv_kernelPdS_S_iidddd_param_1,
	.param .u64 .ptr .align 1 _Z9xv_kernelPdS_S_iidddd_param_2,
	.param .u32 _Z9xv_kernelPdS_S_iidddd_param_3,
	.param .u32 _Z9xv_kernelPdS_S_iidddd_param_4,
	.param .f64 _Z9xv_kernelPdS_S_iidddd_param_5,
	.param .f64 _Z9xv_kernelPdS_S_iidddd_param_6,
	.param .f64 _Z9xv_kernelPdS_S_iidddd_param_7,
	.param .f64 _Z9xv_kernelPdS_S_iidddd_param_8
)
{
	.reg .pred 	%p<20>;
	.reg .b32 	%r<47>;
	.reg .b64 	%rd<42>;
	.reg .b64 	%fd<56>;

	ld.param.u32 	%r16, [_Z9xv_kernelPdS_S_iidddd_param_3];
	ld.param.u32 	%r17, [_Z9xv_kernelPdS_S_iidddd_param_4];
	ld.param.f64 	%fd15, [_Z9xv_kernelPdS_S_iidddd_param_5];
	mov.u32 	%r18, %tid.x;
	mov.u32 	%r1, %ntid.x;
	mov.u32 	%r19, %ctaid.x;
	mad.lo.s32 	%r44, %r1, %r19, %r18;
	cvt.rn.f64.s32 	%fd19, %r17;
	div.rn.f64 	%fd1, %fd15, %fd19;
	setp.ge.s32 	%p1, %r44, %r16;
	@%p1 bra 	$L__BB2_20;
	ld.param.f64 	%fd52, [_Z9xv_kernelPdS_S_iidddd_param_8];
	ld.param.f64 	%fd51, [_Z9xv_kernelPdS_S_iidddd_param_7];
	div.rn.f64 	%fd2, %fd51, %fd52;
	{
	.reg .b32 %temp; 
	mov.b64 	{%temp, %r20}, %fd15;
	}
	and.b32  	%r3, %r20, 2147483647;
	{
	.reg .b32 %temp; 
	mov.b64 	{%r21, %temp}, %fd15;
	}
	mov.b64 	%fd3, {%r21, %r3};
	{
	.reg .b32 %temp; 
	mov.b64 	{%temp, %r22}, %fd3;
	}
	shr.u32 	%r23, %r22, 20;
	setp.lt.u32 	%p2, %r22, 1048576;
	mul.f64 	%fd20, %fd3, 0d4350000000000000;
	{
	.reg .b32 %temp; 
	mov.b64 	{%temp, %r24}, %fd20;
	}
	shr.u32 	%r25, %r24, 20;
	add.s32 	%r26, %r23, %r25;
	add.s32 	%r27, %r26, -54;
	mov.u32 	%r28, %nctaid.x;
	mul.lo.s32 	%r4, %r1, %r28;
	selp.f64 	%fd21, %fd20, %fd3, %p2;
	selp.b32 	%r5, %r27, %r23, %p2;
	mov.b64 	%rd15, %fd21;
	and.b64  	%rd16, %rd15, 4503599627370495;
	or.b64  	%rd1, %rd16, 4503599627370496;
$L__BB2_2:
	ld.param.u64 	%rd37, [_Z9xv_kernelPdS_S_iidddd_param_0];
	cvta.to.global.u64 	%rd17, %rd37;
	mul.wide.s32 	%rd18, %r44, 8;
	add.s64 	%rd2, %rd17, %rd18;
	ld.global.f64 	%fd53, [%rd2];
	div.rn.f64 	%fd22, %fd53, %fd1;
	cvt.rzi.s32.f64 	%r7, %fd22;
	setp.gt.s32 	%p3, %r7, -1;
	setp.lt.s32 	%p4, %r7, %r17;
	and.pred  	%p5, %p3, %p4;
	@%p5 bra 	$L__BB2_4;
	mov.u64 	%rd19, $str;
	cvta.global.u64 	%rd20, %rd19;
	mov.u64 	%rd21, $str$1;
	cvta.global.u64 	%rd22, %rd21;
	mov.u64 	%rd23, __unnamed_3;
	cvta.global.u64 	%rd24, %rd23;
	{ // callseq 2, 0
	.param .b64 param0;
	st.param.b64 	[param0], %rd20;
	.param .b64 param1;
	st.param.b64 	[param1], %rd22;
	.param .b32 param2;
	st.param.b32 	[param2], 133;
	.param .b64 param3;
	st.param.b64 	[param3], %rd24;
	.param .b64 param4;
	st.param.b64 	[param4], 1;
	call.uni 
	__assertfail, 
	(
	param0, 
	param1, 
	param2, 
	param3, 
	param4
	);
	} // callseq 2
	ld.global.f64 	%fd53, [%rd2];
$L__BB2_4:
	ld.param.f64 	%fd50, [_Z9xv_kernelPdS_S_iidddd_param_6];
	ld.param.u64 	%rd39, [_Z9xv_kernelPdS_S_iidddd_param_2];
	ld.param.u64 	%rd38, [_Z9xv_kernelPdS_S_iidddd_param_1];
	cvt.rn.f64.s32 	%fd23, %r7;
	mul.f64 	%fd24, %fd1, %fd23;
	sub.f64 	%fd25, %fd53, %fd24;
	div.rn.f64 	%fd26, %fd25, %fd1;
	mov.f64 	%fd27, 0d3FF0000000000000;
	sub.f64 	%fd28, %fd27, %fd26;
	sub.f64 	%fd29, %fd27, %fd28;
	cvta.to.global.u64 	%rd25, %rd39;
	mul.wide.s32 	%rd26, %r7, 8;
	add.s64 	%rd27, %rd25, %rd26;
	ld.global.f64 	%fd30, [%rd27];
	ld.global.f64 	%fd31, [%rd27+8];
	mul.f64 	%fd32, %fd31, %fd29;
	fma.rn.f64 	%fd33, %fd30, %fd28, %fd32;
	mul.f64 	%fd34, %fd2, %fd33;
	cvta.to.global.u64 	%rd28, %rd38;
	mul.wide.s32 	%rd29, %r44, 8;
	add.s64 	%rd30, %rd28, %rd29;
	ld.global.f64 	%fd35, [%rd30];
	mul.f64 	%fd36, %fd34, 0d3FE0000000000000;
	mul.f64 	%fd37, %fd50, %fd36;
	mul.f64 	%fd38, %fd50, %fd37;
	fma.rn.f64 	%fd39, %fd50, %fd35, %fd38;
	add.f64 	%fd40, %fd53, %fd39;
	st.global.f64 	[%rd2], %fd40;
	ld.global.f64 	%fd41, [%rd30];
	fma.rn.f64 	%fd42, %fd50, %fd34, %fd41;
	st.global.f64 	[%rd30], %fd42;
	ld.global.f64 	%fd7, [%rd2];
	{
	.reg .b32 %temp; 
	mov.b64 	{%temp, %r30}, %fd7;
	}
	and.b32  	%r31, %r30, 2147483647;
	{
	.reg .b32 %temp; 
	mov.b64 	{%r32, %temp}, %fd7;
	}
	mov.b64 	%fd54, {%r32, %r31};
	max.u32 	%r33, %r31, %r3;
	setp.lt.u32 	%p6, %r33, 2146435072;
	@%p6 bra 	$L__BB2_8;
	setp.num.f64 	%p14, %fd3, %fd3;
	setp.num.f64 	%p15, %fd54, %fd54;
	and.pred  	%p16, %p15, %p14;
	@%p16 bra 	$L__BB2_7;
	add.rn.f64 	%fd55, %fd7, %fd15;
	bra.uni 	$L__BB2_19;
$L__BB2_7:
	setp.eq.f64 	%p17, %fd54, 0d7FF0000000000000;
	selp.f64 	%fd55, 0dFFF8000000000000, %fd7, %p17;
	bra.uni 	$L__BB2_19;
$L__BB2_8:
	setp.eq.f64 	%p7, %fd3, 0d0000000000000000;
	mov.f64 	%fd55, 0dFFF8000000000000;
	@%p7 bra 	$L__BB2_19;
	setp.ltu.f64 	%p8, %fd54, %fd3;
	mov.f64 	%fd55, %fd7;
	@%p8 bra 	$L__BB2_19;
	{
	.reg .b32 %temp; 
	mov.b64 	{%temp, %r34}, %fd54;
	}
	shr.u32 	%r45, %r34, 20;
	setp.gt.u32 	%p9, %r34, 1048575;
	@%p9 bra 	$L__BB2_12;
	mul.f64 	%fd54, %fd54, 0d4350000000000000;
	{
	.reg .b32 %temp; 
	mov.b64 	{%temp, %r35}, %fd54;
	}
	shr.u32 	%r36, %r35, 20;
	add.s32 	%r37, %r45, %r36;
	add.s32 	%r45, %r37, -54;
$L__BB2_12:
	mov.b64 	%rd31, %fd54;
	and.b64  	%rd32, %rd31, 4503599627370495;
	or.b64  	%rd40, %rd32, 4503599627370496;
	sub.s32 	%r46, %r45, %r5;
$L__BB2_13:
	sub.s64 	%rd33, %rd40, %rd1;
	mov.b64 	%fd44, %rd33;
	{
	.reg .b32 %temp; 
	mov.b64 	{%temp, %r38}, %fd44;
	}
	setp.lt.s32 	%p10, %r38, 0;
	selp.b64 	%rd5, %rd40, %rd33, %p10;
	shl.b64 	%rd40, %rd5, 1;
	add.s32 	%r13, %r46, -1;
	setp.gt.s32 	%p11, %r46, 0;
	mov.u32 	%r46, %r13;
	@%p11 bra 	$L__BB2_13;
	and.b64  	%rd7, %rd5, 9223372036854775807;
	setp.eq.s64 	%p12, %rd7, 0;
	mov.b64 	%rd41, 0;
	@%p12 bra 	$L__BB2_18;
	mov.b64 	%fd45, %rd7;
	mul.f64 	%fd46, %fd45, 0d4350000000000000;
	{
	.reg .b32 %temp; 
	mov.b64 	{%temp, %r39}, %fd46;
	}
	shr.u32 	%r40, %r39, 20;
	sub.s32 	%r41, 55, %r40;
	sub.s32 	%r14, %r5, %r41;
	shl.b64 	%rd8, %rd7, %r41;
	setp.gt.s32 	%p13, %r14, 0;
	@%p13 bra 	$L__BB2_17;
	sub.s32 	%r43, 1, %r14;
	shr.u64 	%rd41, %rd8, %r43;
	bra.uni 	$L__BB2_18;
$L__BB2_17:
	add.s32 	%r42, %r14, -1;
	cvt.u64.u32 	%rd35, %r42;
	shl.b64 	%rd36, %rd35, 52;
	add.s64 	%rd41, %rd36, %rd8;
$L__BB2_18:
	mov.b64 	%fd47, %rd41;
	copysign.f64 	%fd55, %fd7, %fd47;
$L__BB2_19:
	setp.lt.f64 	%p18, %fd55, 0d0000000000000000;
	add.f64 	%fd48, %fd15, %fd55;
	selp.f64 	%fd49, %fd48, %fd55, %p18;
	st.global.f64 	[%rd2], %fd49;
	add.s32 	%r44, %r44, %r4;
	setp.lt.s32 	%p19, %r44, %r16;
	@%p19 bra 	$L__BB2_2;
$L__BB2_20:
	ret;

}


// ===== COMPILED SASS (sm_100) =====

	.target	sm_100

	.elftype	@"ET_EXEC"


//--------------------- .note.nv.tkinfo           --------------------------
	.section	.note.nv.tkinfo,"",@"SHT_NOTE"
	.sectionflags	@"SHF_NOTE_NV_TKINFO"
	.tkinfo
        /*0018*/ 	.word	0x00000002
        /*0030*/ 	.string	""
        /*0030*/ 	.string	"ptxas"
        /*0030*/ 	.string	"Cuda compilation tools, release 13.0, V13.0.88"
        /*0030*/ 	.string	"Build cuda_13.0.r13.0/compiler.36424714_0"
        /*0030*/ 	.string	"-arch sm_100 -m 64 "



//--------------------- .note.nv.cuinfo           --------------------------
	.section	.note.nv.cuinfo,"",@"SHT_NOTE"
	.sectionflags	@"SHF_NOTE_NV_CUINFO"
        /*0018*/ 	.short	0x0002
        /*001a*/ 	.short	0x0064
        /*001c*/ 	.short	0x0082
	.zero		2


//--------------------- .nv.info                  --------------------------
	.section	.nv.info,"",@"SHT_CUDA_INFO"
	.align	4


	//----- nvinfo : EIATTR_REGCOUNT
	.align		4
        /*0000*/ 	.byte	0x04, 0x2f
        /*0002*/ 	.short	(.L_6 - .L_5)
	.align		4
.L_5:
        /*0004*/ 	.word	index@(_Z8n_kernelPdS_iid)
        /*0008*/ 	.word	0x00000020


	//----- nvinfo : EIATTR_FRAME_SIZE
	.align		4
.L_6:
        /*000c*/ 	.byte	0x04, 0x11
        /*000e*/ 	.short	(.L_8 - .L_7)
	.align		4
.L_7:
        /*0010*/ 	.word	index@($__internal_2_$__cuda_sm20_div_rn_f64_full)
        /*0014*/ 	.word	0x00000000


	//----- nvinfo : EIATTR_FRAME_SIZE
	.align		4
.L_8:
        /*0018*/ 	.byte	0x04, 0x11
        /*001a*/ 	.short	(.L_10 - .L_9)
	.align		4
.L_9:
        /*001c*/ 	.word	index@(_Z8n_kernelPdS_iid)
        /*0020*/ 	.word	0x00000000


	//----- nvinfo : EIATTR_REGCOUNT
	.align		4
.L_10:
        /*0024*/ 	.byte	0x04, 0x2f
        /*0026*/ 	.short	(.L_12 - .L_11)
	.align		4
.L_11:
        /*0028*/ 	.word	index@(_Z9nu_kernelPdS_S_iid)
        /*002c*/ 	.word	0x0000001f


	//----- nvinfo : EIATTR_FRAME_SIZE
	.align		4
.L_12:
        /*0030*/ 	.byte	0x04, 0x11
        /*0032*/ 	.short	(.L_14 - .L_13)
	.align		4
.L_13:
        /*0034*/ 	.word	index@($__internal_1_$__cuda_sm20_div_rn_f64_full)
        /*0038*/ 	.word	0x00000000


	//----- nvinfo : EIATTR_FRAME_SIZE
	.align		4
.L_14:
        /*003c*/ 	.byte	0x04, 0x11
        /*003e*/ 	.short	(.L_16 - .L_15)
	.align		4
.L_15:
        /*0040*/ 	.word	index@(_Z9nu_kernelPdS_S_iid)
        /*0044*/ 	.word	0x00000000


	//----- nvinfo : EIATTR_REGCOUNT
	.align		4
.L_16:
        /*0048*/ 	.byte	0x04, 0x2f
        /*004a*/ 	.short	(.L_18 - .L_17)
	.align		4
.L_17:
        /*004c*/ 	.word	index@(_Z9xv_kernelPdS_S_iidddd)
        /*0050*/ 	.word	0x00000025


	//----- nvinfo : EIATTR_FRAME_SIZE
	.align		4
.L_18:
        /*0054*/ 	.byte	0x04, 0x11
        /*0056*/ 	.short	(.L_20 - .L_19)
	.align		4
.L_19:
        /*0058*/ 	.word	index@($__internal_0_$__cuda_sm20_div_rn_f64_full)
        /*005c*/ 	.word	0x00000000


	//----- nvinfo : EIATTR_FRAME_SIZE
	.align		4
.L_20:
        /*0060*/ 	.byte	0x04, 0x11
        /*0062*/ 	.short	(.L_22 - .L_21)
	.align		4
.L_21:
        /*0064*/ 	.word	index@(_Z9xv_kernelPdS_S_iidddd)
        /*0068*/ 	.word	0x00000000


	//----- nvinfo : EIATTR_MIN_STACK_SIZE
	.align		4
.L_22:
        /*006c*/ 	.byte	0x04, 0x12
        /*006e*/ 	.short	(.L_24 - .L_23)
	.align		4
.L_23:
        /*0070*/ 	.word	index@(_Z9xv_kernelPdS_S_iidddd)
        /*0074*/ 	.word	0x00000000


	//----- nvinfo : EIATTR_MIN_STACK_SIZE
	.align		4
.L_24:
        /*0078*/ 	.byte	0x04, 0x12
        /*007a*/ 	.short	(.L_26 - .L_25)
	.align		4
.L_25:
        /*007c*/ 	.word	index@(_Z9nu_kernelPdS_S_iid)
        /*0080*/ 	.word	0x00000000


	//----- nvinfo : EIATTR_MIN_STACK_SIZE
	.align		4
.L_26:
        /*0084*/ 	.byte	0x04, 0x12
        /*0086*/ 	.short	(.L_28 - .L_27)
	.align		4
.L_27:
        /*0088*/ 	.word	index@(_Z8n_kernelPdS_iid)
        /*008c*/ 	.word	0x00000000
.L_28:


//--------------------- .nv.compat                --------------------------
	.section	.nv.compat,"",@"SHT_CUDA_COMPAT_INFO"
	.align	4
        /*0000*/ 	.byte	0x02, 0x09, 0x00, 0x00, 0x02, 0x02, 0x01, 0x00, 0x02, 0x05, 0x05, 0x00, 0x03, 0x07, 0x01, 0x01
        /*0010*/ 	.byte	0x02, 0x03, 0x00, 0x00, 0x02, 0x06, 0x01, 0x00, 0x04, 0x0b, 0x08, 0x00, 0x01, 0x00, 0x00, 0x00
        /*0020*/ 	.byte	0x00, 0x00, 0x00, 0x00


//--------------------- .nv.info._Z9xv_kernelPdS_S_iidddd --------------------------
	.section	.nv.info._Z9xv_kernelPdS_S_iidddd,"",@"SHT_CUDA_INFO"
	.sectionflags	@""
	.align	4


	//----- nvinfo : EIATTR_CUDA_API_VERSION
	.align		4
        /*0000*/ 	.byte	0x04, 0x37
        /*0002*/ 	.short	(.L_30 - .L_29)
.L_29:
        /*0004*/ 	.word	0x00000082


	//----- nvinfo : EIATTR_KPARAM_INFO
	.align		4
.L_30:
        /*0008*/ 	.byte	0x04, 0x17
        /*000a*/ 	.short	(.L_32 - .L_31)
.L_31:
        /*000c*/ 	.word	0x00000000
        /*0010*/ 	.short	0x0008
        /*0012*/ 	.short	0x0038
        /*0014*/ 	.byte	0x00, 0xf0, 0x21, 0x00


	//----- nvinfo : EIATTR_KPARAM_INFO
	.align		4
.L_32:
        /*0018*/ 	.byte	0x04, 0x17
        /*001a*/ 	.short	(.L_34 - .L_33)
.L_33:
        /*001c*/ 	.word	0x00000000
        /*0020*/ 	.short	0x0007
        /*0022*/ 	.short	0x0030
        /*0024*/ 	.byte	0x00, 0xf0, 0x21, 0x00


	//----- nvinfo : EIATTR_KPARAM_INFO
	.align		4
.L_34:
        /*0028*/ 	.byte	0x04, 0x17
        /*002a*/ 	.short	(.L_36 - .L_35)
.L_35:
        /*002c*/ 	.word	0x00000000
        /*0030*/ 	.short	0x0006
        /*0032*/ 	.short	0x0028
        /*0034*/ 	.byte	0x00, 0xf0, 0x21, 0x00


	//----- nvinfo : EIATTR_KPARAM_INFO
	.align		4
.L_36:
        /*0038*/ 	.byte	0x04, 0x17
        /*003a*/ 	.short	(.L_38 - .L_37)
.L_37:
        /*003c*/ 	.word	0x00000000
        /*0040*/ 	.short	0x0005
        /*0042*/ 	.short	0x0020
        /*0044*/ 	.byte	0x00, 0xf0, 0x21, 0x00


	//----- nvinfo : EIATTR_KPARAM_INFO
	.align		4
.L_38:
        /*0048*/ 	.byte	0x04, 0x17
        /*004a*/ 	.short	(.L_40 - .L_39)
.L_39:
        /*004c*/ 	.word	0x00000000
        /*0050*/ 	.short	0x0004
        /*0052*/ 	.short	0x001c
        /*0054*/ 	.byte	0x00, 0xf0, 0x11, 0x00


	//----- nvinfo : EIATTR_KPARAM_INFO
	.align		4
.L_40:
        /*0058*/ 	.byte	0x04, 0x17
        /*005a*/ 	.short	(.L_42 - .L_41)
.L_41:
        /*005c*/ 	.word	0x00000000
        /*0060*/ 	.short	0x0003
        /*0062*/ 	.short	0x0018
        /*0064*/ 	.byte	0x00, 0xf0, 0x11, 0x00


	//----- nvinfo : EIATTR_KPARAM_INFO
	.align		4
.L_42:
        /*0068*/ 	.byte	0x04, 0x17
        /*006a*/ 	.short	(.L_44 - .L_43)
.L_43:
        /*006c*/ 	.word	0x00000000
        /*0070*/ 	.short	0x0002
        /*0072*/ 	.short	0x0010
        /*0074*/ 	.byte	0x00, 0xf5, 0x21, 0x00


	//----- nvinfo : EIATTR_KPARAM_INFO
	.align		4
.L_44:
        /*0078*/ 	.byte	0x04, 0x17
        /*007a*/ 	.short	(.L_46 - .L_45)
.L_45:
        /*007c*/ 	.word	0x00000000
        /*0080*/ 	.short	0x0001
        /*0082*/ 	.short	0x0008
        /*0084*/ 	.byte	0x00, 0xf5, 0x21, 0x00


	//----- nvinfo : EIATTR_KPARAM_INFO
	.align		4
.L_46:
        /*0088*/ 	.byte	0x04, 0x17
        /*008a*/ 	.short	(.L_48 - .L_47)
.L_47:
        /*008c*/ 	.word	0x00000000
        /*0090*/ 	.short	0x0000
        /*0092*/ 	.short	0x0000
        /*0094*/ 	.byte	0x00, 0xf5, 0x21, 0x00


	//----- nvinfo : EIATTR_SPARSE_MMA_MASK
	.align		4
.L_48:
        /*0098*/ 	.byte	0x03, 0x50
        /*009a*/ 	.short	0x0000


	//----- nvinfo : EIATTR_MAXREG_COUNT
	.align		4
        /*009c*/ 	.byte	0x03, 0x1b
        /*009e*/ 	.short	0x00ff


	//----- nvinfo : EIATTR_EXTERNS
	.align		4
        /*00a0*/ 	.byte	0x04, 0x0f
        /*00a2*/ 	.short	(.L_50 - .L_49)


	//   ....[0]....
	.align		4
.L_49:
        /*00a4*/ 	.word	index@(__assertfail)


	//----- nvinfo : EIATTR_MERCURY_ISA_VERSION
	.align		4
.L_50:
        /*00a8*/ 	.byte	0x03, 0x5f
        /*00aa*/ 	.short	0x0101


	//----- nvinfo : EIATTR_VRC_CTA_INIT_COUNT
	.align		4
        /*00ac*/ 	.byte	0x02, 0x4a
	.zero		1
	.zero		1


	//----- nvinfo : EIATTR_SYSCALL_OFFSETS
	.align		4
        /*00b0*/ 	.byte	0x04, 0x46
        /*00b2*/ 	.short	(.L_52 - .L_51)


	//   ....[0]....
.L_51:
        /*00b4*/ 	.word	0x000007d0


	//----- nvinfo : EIATTR_EXIT_INSTR_OFFSETS
	.align		4
.L_52:
        /*00b8*/ 	.byte	0x04, 0x1c
        /*00ba*/ 	.short	(.L_54 - .L_53)


	//   ....[0]....
.L_53:
        /*00bc*/ 	.word	0x00000220


	//   ....[1]....
        /*00c0*/ 	.word	0x00000fd0


	//----- nvinfo : EIATTR_CRS_STACK_SIZE
	.align		4
.L_54:
        /*00c4*/ 	.byte	0x04, 0x1e
        /*00c6*/ 	.short	(.L_56 - .L_55)
.L_55:
        /*00c8*/ 	.word	0x00000000


	//----- nvinfo : EIATTR_CBANK_PARAM_SIZE
	.align		4
.L_56:
        /*00cc*/ 	.byte	0x03, 0x19
        /*00ce*/ 	.short	0x0040


	//----- nvinfo : EIATTR_PARAM_CBANK
	.align		4
        /*00d0*/ 	.byte	0x04, 0x0a
        /*00d2*/ 	.short	(.L_58 - .L_57)
	.align		4
.L_57:
        /*00d4*/ 	.word	index@(.nv.constant0._Z9xv_kernelPdS_S_iidddd)
        /*00d8*/ 	.short	0x0380
        /*00da*/ 	.short	0x0040


	//----- nvinfo : EIATTR_SW_WAR
	.align		4
.L_58:
        /*00dc*/ 	.byte	0x04, 0x36
        /*00de*/ 	.short	(.L_60 - .L_59)
.L_59:
        /*00e0*/ 	.word	0x00000008
.L_60:


//--------------------- .nv.info._Z9nu_kernelPdS_S_iid --------------------------
	.section	.nv.info._Z9nu_kernelPdS_S_iid,"",@"SHT_CUDA_INFO"
	.sectionflags	@""
	.align	4


	//----- nvinfo : EIATTR_CUDA_API_VERSION
	.align		4
        /*0000*/ 	.byte	0x04, 0x37
        /*0002*/ 	.short	(.L_62 - .L_61)
.L_61:
        /*0004*/ 	.word	0x00000082


	//----- nvinfo : EIATTR_KPARAM_INFO
	.align		4
.L_62:
        /*0008*/ 	.byte	0x04, 0x17
        /*000a*/ 	.short	(.L_64 - .L_63)
.L_63:
        /*000c*/ 	.word	0x00000000
        /*0010*/ 	.short	0x0005
        /*0012*/ 	.short	0x0020
        /*0014*/ 	.byte	0x00, 0xf0, 0x21, 0x00


	//----- nvinfo : EIATTR_KPARAM_INFO
	.align		4
.L_64:
        /*0018*/ 	.byte	0x04, 0x17
        /*001a*/ 	.short	(.L_66 - .L_65)
.L_65:
        /*001c*/ 	.word	0x00000000
        /*0020*/ 	.short	0x0004
        /*0022*/ 	.short	0x001c
        /*0024*/ 	.byte	0x00, 0xf0, 0x11, 0x00


	//----- nvinfo : EIATTR_KPARAM_INFO
	.align		4
.L_66:
        /*0028*/ 	.byte	0x04, 0x17
        /*002a*/ 	.short	(.L_68 - .L_67)
.L_67:
        /*002c*/ 	.word	0x00000000
        /*0030*/ 	.short	0x0003
        /*0032*/ 	.short	0x0018
        /*0034*/ 	.byte	0x00, 0xf0, 0x11, 0x00


	//----- nvinfo : EIATTR_KPARAM_INFO
	.align		4
.L_68:
        /*0038*/ 	.byte	0x04, 0x17
        /*003a*/ 	.short	(.L_70 - .L_69)
.L_69:
        /*003c*/ 	.word	0x00000000
        /*0040*/ 	.short	0x0002
        /*0042*/ 	.short	0x0010
        /*0044*/ 	.byte	0x00, 0xf5, 0x21, 0x00


	//----- nvinfo : EIATTR_KPARAM_INFO
	.align		4
.L_70:
        /*0048*/ 	.byte	0x04, 0x17
        /*004a*/ 	.short	(.L_72 - .L_71)
.L_71:
        /*004c*/ 	.word	0x00000000
        /*0050*/ 	.short	0x0001
        /*0052*/ 	.short	0x0008
        /*0054*/ 	.byte	0x00, 0xf5, 0x21, 0x00


	//----- nvinfo : EIATTR_KPARAM_INFO
	.align		4
.L_72:
        /*0058*/ 	.byte	0x04, 0x17
        /*005a*/ 	.short	(.L_74 - .L_73)
.L_73:
        /*005c*/ 	.word	0x00000000
        /*0060*/ 	.short	0x0000
        /*0062*/ 	.short	0x0000
        /*0064*/ 	.byte	0x00, 0xf5, 0x21, 0x00


	//----- nvinfo : EIATTR_SPARSE_MMA_MASK
	.align		4
.L_74:
        /*0068*/ 	.byte	0x03, 0x50
        /*006a*/ 	.short	0x0000


	//----- nvinfo : EIATTR_MAXREG_COUNT
	.align		4
        /*006c*/ 	.byte	0x03, 0x1b
        /*006e*/ 	.short	0x00ff


	//----- nvinfo : EIATTR_NUM_BARRIERS
	.align		4
        /*0070*/ 	.byte	0x02, 0x4c
        /*0072*/ 	.byte	0x01
	.zero		1


	//----- nvinfo : EIATTR_EXTERNS
	.align		4
        /*0074*/ 	.byte	0x04, 0x0f
        /*0076*/ 	.short	(.L_76 - .L_75)


	//   ....[0]....
	.align		4
.L_75:
        /*0078*/ 	.word	index@(__assertfail)


	//----- nvinfo : EIATTR_MERCURY_ISA_VERSION
	.align		4
.L_76:
        /*007c*/ 	.byte	0x03, 0x5f
        /*007e*/ 	.short	0x0101


	//----- nvinfo : EIATTR_VRC_CTA_INIT_COUNT
	.align		4
        /*0080*/ 	.byte	0x02, 0x4a
	.zero		1
	.zero		1


	//----- nvinfo : EIATTR_SYSCALL_OFFSETS
	.align		4
        /*0084*/ 	.byte	0x04, 0x46
        /*0086*/ 	.short	(.L_78 - .L_77)


	//   ....[0]....
.L_77:
        /*0088*/ 	.word	0x000005d0


	//----- nvinfo : EIATTR_EXIT_INSTR_OFFSETS
	.align		4
.L_78:
        /*008c*/ 	.byte	0x04, 0x1c
        /*008e*/ 	.short	(.L_80 - .L_79)


	//   ....[0]....
.L_79:
        /*0090*/ 	.word	0x000009a0


	//   ....[1]....
        /*0094*/ 	.word	0x00000a30


	//----- nvinfo : EIATTR_CRS_STACK_SIZE
	.align		4
.L_80:
        /*0098*/ 	.byte	0x04, 0x1e
        /*009a*/ 	.short	(.L_82 - .L_81)
.L_81:
        /*009c*/ 	.word	0x00000000


	//----- nvinfo : EIATTR_CBANK_PARAM_SIZE
	.align		4
.L_82:
        /*00a0*/ 	.byte	0x03, 0x19
        /*00a2*/ 	.short	0x0028


	//----- nvinfo : EIATTR_PARAM_CBANK
	.align		4
        /*00a4*/ 	.byte	0x04, 0x0a
        /*00a6*/ 	.short	(.L_84 - .L_83)
	.align		4
.L_83:
        /*00a8*/ 	.word	index@(.nv.constant0._Z9nu_kernelPdS_S_iid)
        /*00ac*/ 	.short	0x0380
        /*00ae*/ 	.short	0x0028


	//----- nvinfo : EIATTR_SW_WAR
	.align		4
.L_84:
        /*00b0*/ 	.byte	0x04, 0x36
        /*00b2*/ 	.short	(.L_86 - .L_85)
.L_85:
        /*00b4*/ 	.word	0x00000008
.L_86:


//--------------------- .nv.info._Z8n_kernelPdS_iid --------------------------
	.section	.nv.info._Z8n_kernelPdS_iid,"",@"SHT_CUDA_INFO"
	.sectionflags	@""
	.align	4


	//----- nvinfo : EIATTR_CUDA_API_VERSION
	.align		4
        /*0000*/ 	.byte	0x04, 0x37
        /*0002*/ 	.short	(.L_88 - .L_87)
.L_87:
        /*0004*/ 	.word	0x00000082


	//----- nvinfo : EIATTR_KPARAM_INFO
	.align		4
.L_88:
        /*0008*/ 	.byte	0x04, 0x17
        /*000a*/ 	.short	(.L_90 - .L_89)
.L_89:
        /*000c*/ 	.word	0x00000000
        /*0010*/ 	.short	0x0004
        /*0012*/ 	.short	0x0018
        /*0014*/ 	.byte	0x00, 0xf0, 0x21, 0x00


	//----- nvinfo : EIATTR_KPARAM_INFO
	.align		4
.L_90:
        /*0018*/ 	.byte	0x04, 0x17
        /*001a*/ 	.short	(.L_92 - .L_91)
.L_91:
        /*001c*/ 	.word	0x00000000
        /*0020*/ 	.short	0x0003
        /*0022*/ 	.short	0x0014
        /*0024*/ 	.byte	0x00, 0xf0, 0x11, 0x00


	//----- nvinfo : EIATTR_KPARAM_INFO
	.align		4
.L_92:
        /*0028*/ 	.byte	0x04, 0x17
        /*002a*/ 	.short	(.L_94 - .L_93)
.L_93:
        /*002c*/ 	.word	0x00000000
        /*0030*/ 	.short	0x0002
        /*0032*/ 	.short	0x0010
        /*0034*/ 	.byte	0x00, 0xf0, 0x11, 0x00


	//----- nvinfo : EIATTR_KPARAM_INFO
	.align		4
.L_94:
        /*0038*/ 	.byte	0x04, 0x17
        /*003a*/ 	.short	(.L_96 - .L_95)
.L_95:
        /*003c*/ 	.word	0x00000000
        /*0040*/ 	.short	0x0001
        /*0042*/ 	.short	0x0008
        /*0044*/ 	.byte	0x00, 0xf5, 0x21, 0x00


	//----- nvinfo : EIATTR_KPARAM_INFO
	.align		4
.L_96:
        /*0048*/ 	.byte	0x04, 0x17
        /*004a*/ 	.short	(.L_98 - .L_97)
.L_97:
        /*004c*/ 	.word	0x00000000
        /*0050*/ 	.short	0x0000
        /*0052*/ 	.short	0x0000
        /*0054*/ 	.byte	0x00, 0xf5, 0x21, 0x00


	//----- nvinfo : EIATTR_SPARSE_MMA_MASK
	.align		4
.L_98:
        /*0058*/ 	.byte	0x03, 0x50
        /*005a*/ 	.short	0x0000


	//----- nvinfo : EIATTR_MAXREG_COUNT
	.align		4
        /*005c*/ 	.byte	0x03, 0x1b
        /*005e*/ 	.short	0x00ff


	//----- nvinfo : EIATTR_NUM_BARRIERS
	.align		4
        /*0060*/ 	.byte	0x02, 0x4c
        /*0062*/ 	.byte	0x01
	.zero		1


	//----- nvinfo : EIATTR_EXTERNS
	.align		4
        /*0064*/ 	.byte	0x04, 0x0f
        /*0066*/ 	.short	(.L_100 - .L_99)


	//   ....[0]....
	.align		4
.L_99:
        /*0068*/ 	.word	index@(__assertfail)


	//----- nvinfo : EIATTR_MERCURY_ISA_VERSION
	.align		4
.L_100:
        /*006c*/ 	.byte	0x03, 0x5f
        /*006e*/ 	.short	0x0101


	//----- nvinfo : EIATTR_VRC_CTA_INIT_COUNT
	.align		4
        /*0070*/ 	.byte	0x02, 0x4a
	.zero		1
	.zero		1


	//----- nvinfo : EIATTR_SYSCALL_OFFSETS
	.align		4
        /*0074*/ 	.byte	0x04, 0x46
        /*0076*/ 	.short	(.L_102 - .L_101)


	//   ....[0]....
.L_101:
        /*0078*/ 	.word	0x000005d0


	//----- nvinfo : EIATTR_EXIT_INSTR_OFFSETS
	.align		4
.L_102:
        /*007c*/ 	.byte	0x04, 0x1c
        /*007e*/ 	.short	(.L_104 - .L_103)


	//   ....[0]....
.L_103:
        /*0080*/ 	.word	0x00000910


	//   ....[1]....
        /*0084*/ 	.word	0x00000960


	//----- nvinfo : EIATTR_CRS_STACK_SIZE
	.align		4
.L_104:
        /*0088*/ 	.byte	0x04, 0x1e
        /*008a*/ 	.short	(.L_106 - .L_105)
.L_105:
        /*008c*/ 	.word	0x00000000


	//----- nvinfo : EIATTR_CBANK_PARAM_SIZE
	.align		4
.L_106:
        /*0090*/ 	.byte	0x03, 0x19
        /*0092*/ 	.short	0x0020


	//----- nvinfo : EIATTR_PARAM_CBANK
	.align		4
        /*0094*/ 	.byte	0x04, 0x0a
        /*0096*/ 	.short	(.L_108 - .L_107)
	.align		4
.L_107:
        /*0098*/ 	.word	index@(.nv.constant0._Z8n_kernelPdS_iid)
        /*009c*/ 	.short	0x0380
        /*009e*/ 	.short	0x0020


	//----- nvinfo : EIATTR_SW_WAR
	.align		4
.L_108:
        /*00a0*/ 	.byte	0x04, 0x36
        /*00a2*/ 	.short	(.L_110 - .L_109)
.L_109:
        /*00a4*/ 	.word	0x00000008
.L_110:


//--------------------- .nv.callgraph             --------------------------
	.section	.nv.callgraph,"",@"SHT_CUDA_CALLGRAPH"
	.align	4
	.sectionentsize	8
	.align		4
        /*0000*/ 	.word	0x00000000
	.align		4
        /*0004*/ 	.word	0xffffffff
	.align		4
        /*0008*/ 	.word	index@(_Z9xv_kernelPdS_S_iidddd)
	.align		4
        /*000c*/ 	.word	index@(__assertfail)
	.align		4
        /*0010*/ 	.word	index@(_Z9nu_kernelPdS_S_iid)
	.align		4
        /*0014*/ 	.word	index@(__assertfail)
	.align		4
        /*0018*/ 	.word	index@(_Z8n_kernelPdS_iid)
	.align		4
        /*001c*/ 	.word	index@(__assertfail)
	.align		4
        /*0020*/ 	.word	0x00000000
	.align		4
        /*0024*/ 	.word	0xfffffffe
	.align		4
        /*0028*/ 	.word	0x00000000
	.align		4
        /*002c*/ 	.word	0xfffffffd
	.align		4
        /*0030*/ 	.word	0x00000000
	.align		4
        /*0034*/ 	.word	0xfffffffc


//--------------------- .nv.constant4             --------------------------
	.section	.nv.constant4,"a",@progbits
	.align	8
	.align		8
.nv.constant4:
        /*0000*/ 	.dword	__assertfail
	.align		8
        /*0008*/ 	.dword	__unnamed_1
	.align		8
        /*0010*/ 	.dword	__unnamed_2
	.align		8
        /*0018*/ 	.dword	__unnamed_3
	.align		8
        /*0020*/ 	.dword	$str
	.align		8
        /*0028*/ 	.dword	$str$1


//--------------------- .text._Z9xv_kernelPdS_S_iidddd --------------------------
	.section	.text._Z9xv_kernelPdS_S_iidddd,"ax",@progbits
	.align	128
        .global         _Z9xv_kernelPdS_S_iidddd
        .type           _Z9xv_kernelPdS_S_iidddd,@function
        .size           _Z9xv_kernelPdS_S_iidddd,(.L_x_63 - _Z9xv_kernelPdS_S_iidddd)
        .other          _Z9xv_kernelPdS_S_iidddd,@"STO_CUDA_ENTRY STV_DEFAULT"
_Z9xv_kernelPdS_S_iidddd:
.text._Z9xv_kernelPdS_S_iidddd:
[----:B------:R-:W0:Y:S01]  /*0000*/  LDC R1, c[0x0][0x37c] ;  /* 0x0000df00ff017b82 */ /* 0x000e220000000800 */
[----:B------:R-:W1:Y:S01]  /*0010*/  LDCU UR4, c[0x0][0x39c] ;  /* 0x00007380ff0477ac */ /* 0x000e620008000800 */
[----:B------:R-:W-:-:S06]  /*0020*/  IMAD.MOV.U32 R4, RZ, RZ, 0x1 ;  /* 0x00000001ff047424 */ /* 0x000fcc00078e00ff */
[----:B------:R-:W2:Y:S01]  /*0030*/  LDC R8, c[0x0][0x3a4] ;  /* 0x0000e900ff087b82 */ /* 0x000ea20000000800 */
[----:B------:R-:W3:Y:S01]  /*0040*/  S2R R30, SR_TID.X ;  /* 0x00000000001e7919 */ /* 0x000ee20000002100 */
[----:B------:R-:W3:Y:S01]  /*0050*/  LDCU UR38, c[0x0][0x360] ;  /* 0x00006c00ff2677ac */ /* 0x000ee20008000800 */
[----:B------:R-:W3:Y:S01]  /*0060*/  S2R R9, SR_CTAID.X ;  /* 0x0000000000097919 */ /* 0x000ee20000002500 */
[----:B-1----:R-:W1:Y:S01]  /*0070*/  I2F.F64 R2, UR4 ;  /* 0x0000000400027d12 */ /* 0x002e620008201c00 */
[----:B------:R-:W4:Y:S01]  /*0080*/  LDCU.64 UR4, c[0x0][0x3a0] ;  /* 0x00007400ff0477ac */ /* 0x000f220008000a00 */
[----:B--2---:R-:W-:-:S06]  /*0090*/  FSETP.GEU.AND P1, PT, |R8|, 6.5827683646048100446e-37, PT ;  /* 0x036000000800780b */ /* 0x004fcc0003f2e200 */
[----:B-1----:R-:W1:Y:S01]  /*00a0*/  MUFU.RCP64H R5, R3 ;  /* 0x0000000300057308 */ /* 0x002e620000001800 */
[----:B---3--:R-:W-:Y:S01]  /*00b0*/  IMAD R30, R9, UR38, R30 ;  /* 0x00000026091e7c24 */ /* 0x008fe2000f8e021e */
[----:B-1----:R-:W-:-:S08]  /*00c0*/  DFMA R6, -R2, R4, 1 ;  /* 0x3ff000000206742b */ /* 0x002fd00000000104 */
[----:B------:R-:W-:-:S08]  /*00d0*/  DFMA R6, R6, R6, R6 ;  /* 0x000000060606722b */ /* 0x000fd00000000006 */
[----:B------:R-:W-:-:S08]  /*00e0*/  DFMA R6, R4, R6, R4 ;  /* 0x000000060406722b */ /* 0x000fd00000000004 */
[----:B------:R-:W-:-:S08]  /*00f0*/  DFMA R4, -R2, R6, 1 ;  /* 0x3ff000000204742b */ /* 0x000fd00000000106 */
[----:B------:R-:W-:-:S08]  /*0100*/  DFMA R4, R6, R4, R6 ;  /* 0x000000040604722b */ /* 0x000fd00000000006 */
[----:B----4-:R-:W-:-:S08]  /*0110*/  DMUL R24, R4, UR4 ;  /* 0x0000000404187c28 */ /* 0x010fd00008000000 */
[----:B------:R-:W-:-:S08]  /*0120*/  DFMA R6, -R2, R24, UR4 ;  /* 0x0000000402067e2b */ /* 0x000fd00008000118 */
[----:B------:R-:W-:-:S10]  /*0130*/  DFMA R24, R4, R6, R24 ;  /* 0x000000060418722b */ /* 0x000fd40000000018 */
[----:B------:R-:W-:-:S05]  /*0140*/  FFMA R0, RZ, R3, R25 ;  /* 0x00000003ff007223 */ /* 0x000fca0000000019 */
[----:B------:R-:W-:-:S13]  /*0150*/  FSETP.GT.AND P0, PT, |R0|, 1.469367938527859385e-39, PT ;  /* 0x001000000000780b */ /* 0x000fda0003f04200 */
[----:B0-----:R-:W-:Y:S05]  /*0160*/  @P0 BRA P1, `(.L_x_0) ;  /* 0x0000000000240947 */ /* 0x001fea0000800000 */
[----:B------:R-:W0:Y:S01]  /*0170*/  LDCU.64 UR4, c[0x0][0x3a0] ;  /* 0x00007400ff0477ac */ /* 0x000e220008000a00 */
[----:B------:R-:W-:Y:S01]  /*0180*/  IMAD.MOV.U32 R4, RZ, RZ, R2 ;  /* 0x000000ffff047224 */ /* 0x000fe200078e0002 */
[----:B------:R-:W-:Y:S01]  /*0190*/  MOV R0, 0x1e0 ;  /* 0x000001e000007802 */ /* 0x000fe20000000f00 */
[----:B------:R-:W-:Y:S02]  /*01a0*/  IMAD.MOV.U32 R5, RZ, RZ, R3 ;  /* 0x000000ffff057224 */ /* 0x000fe400078e0003 */
[----:B0-----:R-:W-:Y:S02]  /*01b0*/  IMAD.U32 R2, RZ, RZ, UR4 ;  /* 0x00000004ff027e24 */ /* 0x001fe4000f8e00ff */
[----:B------:R-:W-:-:S07]  /*01c0*/  IMAD.U32 R3, RZ, RZ, UR5 ;  /* 0x00000005ff037e24 */ /* 0x000fce000f8e00ff */
[----:B------:R-:W-:Y:S05]  /*01d0*/  CALL.REL.NOINC `($__internal_0_$__cuda_sm20_div_rn_f64_full) ;  /* 0x0000000c00807944 */ /* 0x000fea0003c00000 */
[----:B------:R-:W-:Y:S02]  /*01e0*/  IMAD.MOV.U32 R24, RZ, RZ, R12 ;  /* 0x000000ffff187224 */ /* 0x000fe400078e000c */
[----:B------:R-:W-:-:S07]  /*01f0*/  IMAD.MOV.U32 R25, RZ, RZ, R13 ;  /* 0x000000ffff197224 */ /* 0x000fce00078e000d */
.L_x_0:
[----:B------:R-:W0:Y:S02]  /*0200*/  LDCU UR4, c[0x0][0x398] ;  /* 0x00007300ff0477ac */ /* 0x000e240008000800 */
[----:B0-----:R-:W-:-:S13]  /*0210*/  ISETP.GE.AND P0, PT, R30, UR4, PT ;  /* 0x000000041e007c0c */ /* 0x001fda000bf06270 */
[----:B------:R-:W-:Y:S05]  /*0220*/  @P0 EXIT ;  /* 0x000000000000094d */ /* 0x000fea0003800000 */
[----:B------:R-:W0:Y:S01]  /*0230*/  LDCU UR4, c[0x0][0x3bc] ;  /* 0x00007780ff0477ac */ /* 0x000e220008000800 */
[----:B------:R-:W1:Y:S01]  /*0240*/  LDC.64 R6, c[0x0][0x3b8] ;  /* 0x0000ee00ff067b82 */ /* 0x000e620000000a00 */
[----:B------:R-:W-:-:S07]  /*0250*/  IMAD.MOV.U32 R2, RZ, RZ, 0x1 ;  /* 0x00000001ff027424 */ /* 0x000fce00078e00ff */
[----:B------:R-:W2:Y:S08]  /*0260*/  LDC.64 R8, c[0x0][0x3b0] ;  /* 0x0000ec00ff087b82 */ /* 0x000eb00000000a00 */
[----:B------:R-:W3:Y:S01]  /*0270*/  LDC R10, c[0x0][0x3b4] ;  /* 0x0000ed00ff0a7b82 */ /* 0x000ee20000000800 */
[----:B0-----:R-:W1:Y:S02]  /*0280*/  MUFU.RCP64H R3, UR4 ;  /* 0x0000000400037d08 */ /* 0x001e640008001800 */
[----:B-1----:R-:W-:Y:S01]  /*0290*/  DFMA R4, R2, -R6, 1 ;  /* 0x3ff000000204742b */ /* 0x002fe20000000806 */
[----:B---3--:R-:W-:-:S07]  /*02a0*/  FSETP.GEU.AND P1, PT, |R10|, 6.5827683646048100446e-37, PT ;  /* 0x036000000a00780b */ /* 0x008fce0003f2e200 */
[----:B------:R-:W-:-:S08]  /*02b0*/  DFMA R4, R4, R4, R4 ;  /* 0x000000040404722b */ /* 0x000fd00000000004 */
[----:B------:R-:W-:-:S08]  /*02c0*/  DFMA R4, R2, R4, R2 ;  /* 0x000000040204722b */ /* 0x000fd00000000002 */
[----:B------:R-:W-:-:S08]  /*02d0*/  DFMA R2, R4, -R6, 1 ;  /* 0x3ff000000402742b */ /* 0x000fd00000000806 */
[----:B------:R-:W-:-:S08]  /*02e0*/  DFMA R2, R4, R2, R4 ;  /* 0x000000020402722b */ /* 0x000fd00000000004 */
[----:B--2---:R-:W-:-:S08]  /*02f0*/  DMUL R22, R2, R8 ;  /* 0x0000000802167228 */ /* 0x004fd00000000000 */
[----:B------:R-:W-:-:S08]  /*0300*/  DFMA R4, R22, -R6, R8 ;  /* 0x800000061604722b */ /* 0x000fd00000000008 */
[----:B------:R-:W-:-:S10]  /*0310*/  DFMA R22, R2, R4, R22 ;  /* 0x000000040216722b */ /* 0x000fd40000000016 */
[----:B------:R-:W-:-:S05]  /*0320*/  FFMA R0, RZ, UR4, R23 ;  /* 0x00000004ff007c23 */ /* 0x000fca0008000017 */
[----:B------:R-:W-:-:S13]  /*0330*/  FSETP.GT.AND P0, PT, |R0|, 1.469367938527859385e-39, PT ;  /* 0x001000000000780b */ /* 0x000fda0003f04200 */
[----:B------:R-:W-:Y:S05]  /*0340*/  @P0 BRA P1, `(.L_x_1) ;  /* 0x0000000000280947 */ /* 0x000fea0000800000 */
[----:B------:R-:W0:Y:S01]  /*0350*/  LDCU.64 UR4, c[0x0][0x3b0] ;  /* 0x00007600ff0477ac */ /* 0x000e220008000a00 */
[----:B------:R-:W-:Y:S01]  /*0360*/  MOV R0, 0x3d0 ;  /* 0x000003d000007802 */ /* 0x000fe20000000f00 */
[----:B------:R-:W1:Y:S01]  /*0370*/  LDCU.64 UR6, c[0x0][0x3b8] ;  /* 0x00007700ff0677ac */ /* 0x000e620008000a00 */
[----:B0-----:R-:W-:Y:S02]  /*0380*/  IMAD.U32 R2, RZ, RZ, UR4 ;  /* 0x00000004ff027e24 */ /* 0x001fe4000f8e00ff */
[----:B------:R-:W-:Y:S02]  /*0390*/  IMAD.U32 R3, RZ, RZ, UR5 ;  /* 0x00000005ff037e24 */ /* 0x000fe4000f8e00ff */
[----:B-1----:R-:W-:Y:S02]  /*03a0*/  IMAD.U32 R4, RZ, RZ, UR6 ;  /* 0x00000006ff047e24 */ /* 0x002fe4000f8e00ff */
[----:B------:R-:W-:-:S07]  /*03b0*/  IMAD.U32 R5, RZ, RZ, UR7 ;  /* 0x00000007ff057e24 */ /* 0x000fce000f8e00ff */
[----:B------:R-:W-:Y:S05]  /*03c0*/  CALL.REL.NOINC `($__internal_0_$__cuda_sm20_div_rn_f64_full) ;  /* 0x0000000c00047944 */ /* 0x000fea0003c00000 */
[----:B------:R-:W-:Y:S02]  /*03d0*/  IMAD.MOV.U32 R22, RZ, RZ, R12 ;  /* 0x000000ffff167224 */ /* 0x000fe400078e000c */
[----:B------:R-:W-:-:S07]  /*03e0*/  IMAD.MOV.U32 R23, RZ, RZ, R13 ;  /* 0x000000ffff177224 */ /* 0x000fce00078e000d */
.L_x_1:
[----:B------:R-:W0:Y:S01]  /*03f0*/  LDC.64 R18, c[0x0][0x3a0] ;  /* 0x0000e800ff127b82 */ /* 0x000e220000000a00 */
[----:B------:R-:W1:Y:S01]  /*0400*/  LDCU UR4, c[0x0][0x370] ;  /* 0x00006e00ff0477ac */ /* 0x000e620008000800 */
[----:B------:R-:W2:Y:S01]  /*0410*/  LDCU.64 UR36, c[0x0][0x358] ;  /* 0x00006b00ff2477ac */ /* 0x000ea20008000a00 */
[----:B-1----:R-:W-:Y:S01]  /*0420*/  UIMAD UR38, UR38, UR4, URZ ;  /* 0x00000004262672a4 */ /* 0x002fe2000f8e02ff */
[----:B0-----:R-:W-:-:S04]  /*0430*/  LOP3.LUT R19, R19, 0x7fffffff, RZ, 0xc0, !PT ;  /* 0x7fffffff13137812 */ /* 0x001fc800078ec0ff */
[----:B------:R-:W-:Y:S02]  /*0440*/  ISETP.GE.U32.AND P0, PT, R19, 0x100000, PT ;  /* 0x001000001300780c */ /* 0x000fe40003f06070 */
[----:B------:R-:W-:Y:S01]  /*0450*/  DMUL R2, R18, 1.80143985094819840000e+16 ;  /* 0x4350000012027828 */ /* 0x000fe20000000000 */
[----:B------:R-:W-:-:S09]  /*0460*/  SHF.R.U32.HI R29, RZ, 0x14, R19 ;  /* 0x00000014ff1d7819 */ /* 0x000fd20000011613 */
[C---:B------:R-:W-:Y:S02]  /*0470*/  FSEL R27, R3.reuse, R19, !P0 ;  /* 0x00000013031b7208 */ /* 0x040fe40004000000 */
[----:B------:R-:W-:Y:S02]  /*0480*/  LEA.HI R0, R3, R29, RZ, 0xc ;  /* 0x0000001d03007211 */ /* 0x000fe400078f60ff */
[----:B------:R-:W-:Y:S02]  /*0490*/  LOP3.LUT R27, R27, 0xfffff, RZ, 0xc0, !PT ;  /* 0x000fffff1b1b7812 */ /* 0x000fe400078ec0ff */
[----:B------:R-:W-:Y:S01]  /*04a0*/  FSEL R28, R2, R18, !P0 ;  /* 0x00000012021c7208 */ /* 0x000fe20004000000 */
[----:B------:R-:W-:Y:S01]  /*04b0*/  @!P0 VIADD R29, R0, 0xffffffca ;  /* 0xffffffca001d8836 */ /* 0x000fe20000000000 */
[----:B--2---:R-:W-:-:S07]  /*04c0*/  LOP3.LUT R27, R27, 0x100000, RZ, 0xfc, !PT ;  /* 0x001000001b1b7812 */ /* 0x004fce00078efcff */
.L_x_16:
[----:B0-----:R-:W0:Y:S02]  /*04d0*/  LDC.64 R16, c[0x0][0x380] ;  /* 0x0000e000ff107b82 */ /* 0x001e240000000a00 */
[----:B0-----:R-:W-:-:S05]  /*04e0*/  IMAD.WIDE R16, R30, 0x8, R16 ;  /* 0x000000081e107825 */ /* 0x001fca00078e0210 */
[----:B------:R-:W2:Y:S01]  /*04f0*/  LDG.E.64 R8, desc[UR36][R16.64] ;  /* 0x0000002410087981 */ /* 0x000ea2000c1e1b00 */
[----:B------:R-:W0:Y:S01]  /*0500*/  MUFU.RCP64H R3, R25 ;  /* 0x0000001900037308 */ /* 0x000e220000001800 */
[----:B------:R-:W-:Y:S01]  /*0510*/  IMAD.MOV.U32 R2, RZ, RZ, 0x1 ;  /* 0x00000001ff027424 */ /* 0x000fe200078e00ff */
[----:B------:R-:W-:Y:S05]  /*0520*/  BSSY.RECONVERGENT B0, `(.L_x_2) ;  /* 0x0000015000007945 */ /* 0x000fea0003800200 */
[----:B0-----:R-:W-:-:S08]  /*0530*/  DFMA R4, R2, -R24, 1 ;  /* 0x3ff000000204742b */ /* 0x001fd00000000818 */
[----:B------:R-:W-:-:S08]  /*0540*/  DFMA R4, R4, R4, R4 ;  /* 0x000000040404722b */ /* 0x000fd00000000004 */
[----:B------:R-:W-:-:S08]  /*0550*/  DFMA R4, R2, R4, R2 ;  /* 0x000000040204722b */ /* 0x000fd00000000002 */
[----:B------:R-:W-:-:S08]  /*0560*/  DFMA R2, R4, -R24, 1 ;  /* 0x3ff000000402742b */ /* 0x000fd00000000818 */
[----:B------:R-:W-:-:S08]  /*0570*/  DFMA R2, R4, R2, R4 ;  /* 0x000000020402722b */ /* 0x000fd00000000004 */
[----:B--2---:R-:W-:Y:S01]  /*0580*/  DMUL R4, R8, R2 ;  /* 0x0000000208047228 */ /* 0x004fe20000000000 */
[----:B------:R-:W-:-:S07]  /*0590*/  FSETP.GEU.AND P1, PT, |R9|, 6.5827683646048100446e-37, PT ;  /* 0x036000000900780b */ /* 0x000fce0003f2e200 */
[----:B------:R-:W-:-:S08]  /*05a0*/  DFMA R6, R4, -R24, R8 ;  /* 0x800000180406722b */ /* 0x000fd00000000008 */
[----:B------:R-:W-:-:S10]  /*05b0*/  DFMA R2, R2, R6, R4 ;  /* 0x000000060202722b */ /* 0x000fd40000000004 */
[----:B------:R-:W-:-:S05]  /*05c0*/  FFMA R0, RZ, R25, R3 ;  /* 0x00000019ff007223 */ /* 0x000fca0000000003 */
[----:B------:R-:W-:-:S13]  /*05d0*/  FSETP.GT.AND P0, PT, |R0|, 1.469367938527859385e-39, PT ;  /* 0x001000000000780b */ /* 0x000fda0003f04200 */
[----:B------:R-:W-:Y:S05]  /*05e0*/  @P0 BRA P1, `(.L_x_3) ;  /* 0x0000000000200947 */ /* 0x000fea0000800000 */
[----:B------:R-:W-:Y:S01]  /*05f0*/  IMAD.MOV.U32 R2, RZ, RZ, R8 ;  /* 0x000000ffff027224 */ /* 0x000fe200078e0008 */
[----:B------:R-:W-:Y:S01]  /*0600*/  MOV R0, 0x650 ;  /* 0x0000065000007802 */ /* 0x000fe20000000f00 */
[----:B------:R-:W-:Y:S02]  /*0610*/  IMAD.MOV.U32 R3, RZ, RZ, R9 ;  /* 0x000000ffff037224 */ /* 0x000fe400078e0009 */
[----:B------:R-:W-:Y:S02]  /*0620*/  IMAD.MOV.U32 R4, RZ, RZ, R24 ;  /* 0x000000ffff047224 */ /* 0x000fe400078e0018 */
[----:B------:R-:W-:-:S07]  /*0630*/  IMAD.MOV.U32 R5, RZ, RZ, R25 ;  /* 0x000000ffff057224 */ /* 0x000fce00078e0019 */
[----:B------:R-:W-:Y:S05]  /*0640*/  CALL.REL.NOINC `($__internal_0_$__cuda_sm20_div_rn_f64_full) ;  /* 0x0000000800647944 */ /* 0x000fea0003c00000 */
[----:B------:R-:W-:Y:S02]  /*0650*/  IMAD.MOV.U32 R2, RZ, RZ, R12 ;  /* 0x000000ffff027224 */ /* 0x000fe400078e000c */
[----:B------:R-:W-:-:S07]  /*0660*/  IMAD.MOV.U32 R3, RZ, RZ, R13 ;  /* 0x000000ffff037224 */ /* 0x000fce00078e000d */
.L_x_3:
[----:B------:R-:W-:Y:S05]  /*0670*/  BSYNC.RECONVERGENT B0 ;  /* 0x0000000000007941 */ /* 0x000fea0003800200 */
.L_x_2:
[----:B------:R-:W0:Y:S01]  /*0680*/  LDCU UR4, c[0x0][0x39c] ;  /* 0x00007380ff0477ac */ /* 0x000e220008000800 */
[----:B------:R-:W1:Y:S01]  /*0690*/  F2I.F64.TRUNC R26, R2 ;  /* 0x00000002001a7311 */ /* 0x000e62000030d100 */
[----:B------:R-:W-:Y:S01]  /*06a0*/  BSSY.RECONVERGENT B6, `(.L_x_4) ;  /* 0x0000015000067945 */ /* 0x000fe20003800200 */
[C---:B-1----:R-:W-:Y:S02]  /*06b0*/  ISETP.GT.AND P1, PT, R26.reuse, -0x1, PT ;  /* 0xffffffff1a00780c */ /* 0x042fe40003f24270 */
[----:B0-----:R-:W-:-:S13]  /*06c0*/  ISETP.GE.AND P0, PT, R26, UR4, PT ;  /* 0x000000041a007c0c */ /* 0x001fda000bf06270 */
[----:B------:R-:W-:Y:S05]  /*06d0*/  @!P0 BRA P1, `(.L_x_5) ;  /* 0x0000000000448947 */ /* 0x000fea0000800000 */
[----:B------:R-:W-:Y:S01]  /*06e0*/  MOV R2, 0x0 ;  /* 0x0000000000027802 */ /* 0x000fe20000000f00 */
[----:B------:R-:W0:Y:S01]  /*06f0*/  LDCU.64 UR4, c[0x4][0x20] ;  /* 0x01000400ff0477ac */ /* 0x000e220008000a00 */
[----:B------:R-:W-:Y:S02]  /*0700*/  IMAD.MOV.U32 R8, RZ, RZ, 0x85 ;  /* 0x00000085ff087424 */ /* 0x000fe400078e00ff */
[----:B------:R-:W-:Y:S01]  /*0710*/  IMAD.MOV.U32 R12, RZ, RZ, 0x1 ;  /* 0x00000001ff0c7424 */ /* 0x000fe200078e00ff */
[----:B------:R-:W1:Y:S01]  /*0720*/  LDCU.64 UR6, c[0x4][0x28] ;  /* 0x01000500ff0677ac */ /* 0x000e620008000a00 */
[----:B------:R-:W2:Y:S01]  /*0730*/  LDC.64 R2, c[0x4][R2] ;  /* 0x0100000002027b82 */ /* 0x000ea20000000a00 */
[----:B------:R-:W-:Y:S01]  /*0740*/  IMAD.MOV.U32 R13, RZ, RZ, RZ ;  /* 0x000000ffff0d7224 */ /* 0x000fe200078e00ff */
[----:B------:R-:W3:Y:S01]  /*0750*/  LDCU.64 UR8, c[0x4][0x18] ;  /* 0x01000300ff0877ac */ /* 0x000ee20008000a00 */
[----:B0-----:R-:W-:Y:S02]  /*0760*/  IMAD.U32 R4, RZ, RZ, UR4 ;  /* 0x00000004ff047e24 */ /* 0x001fe4000f8e00ff */
[----:B------:R-:W-:-:S02]  /*0770*/  IMAD.U32 R5, RZ, RZ, UR5 ;  /* 0x00000005ff057e24 */ /* 0x000fc4000f8e00ff */
[----:B-1----:R-:W-:Y:S02]  /*0780*/  IMAD.U32 R6, RZ, RZ, UR6 ;  /* 0x00000006ff067e24 */ /* 0x002fe4000f8e00ff */
[----:B------:R-:W-:Y:S02]  /*0790*/  IMAD.U32 R7, RZ, RZ, UR7 ;  /* 0x00000007ff077e24 */ /* 0x000fe4000f8e00ff */
[----:B---3--:R-:W-:Y:S02]  /*07a0*/  IMAD.U32 R10, RZ, RZ, UR8 ;  /* 0x00000008ff0a7e24 */ /* 0x008fe4000f8e00ff */
[----:B------:R-:W-:-:S07]  /*07b0*/  IMAD.U32 R11, RZ, RZ, UR9 ;  /* 0x00000009ff0b7e24 */ /* 0x000fce000f8e00ff */
[----:B------:R-:W-:-:S07]  /*07c0*/  LEPC R20, `(.L_x_6) ;  /* 0x000000001014794e */ /* 0x000fce0000000000 */
[----:B--2---:R-:W-:Y:S05]  /*07d0*/  CALL.ABS.NOINC R2 ;  /* 0x0000000002007343 */ /* 0x004fea0003c00000 */
.L_x_6:
[----:B------:R0:W5:Y:S02]  /*07e0*/  LDG.E.64 R8, desc[UR36][R16.64] ;  /* 0x0000002410087981 */ /* 0x000164000c1e1b00 */
.L_x_5:
[----:B------:R-:W-:Y:S05]  /*07f0*/  BSYNC.RECONVERGENT B6 ;  /* 0x0000000000067941 */ /* 0x000fea0003800200 */
.L_x_4:
[----:B------:R-:W1:Y:S01]  /*0800*/  MUFU.RCP64H R3, R25 ;  /* 0x0000001900037308 */ /* 0x000e620000001800 */
[----:B------:R-:W-:Y:S01]  /*0810*/  IMAD.MOV.U32 R2, RZ, RZ, 0x1 ;  /* 0x00000001ff027424 */ /* 0x000fe200078e00ff */
[----:B------:R-:W-:Y:S05]  /*0820*/  BSSY.RECONVERGENT B0, `(.L_x_7) ;  /* 0x0000017000007945 */ /* 0x000fea0003800200 */
[----:B-1----:R-:W-:-:S08]  /*0830*/  DFMA R4, R2, -R24, 1 ;  /* 0x3ff000000204742b */ /* 0x002fd00000000818 */
[----:B------:R-:W-:Y:S02]  /*0840*/  DFMA R6, R4, R4, R4 ;  /* 0x000000040406722b */ /* 0x000fe40000000004 */
[----:B------:R-:W1:Y:S06]  /*0850*/  I2F.F64 R4, R26 ;  /* 0x0000001a00047312 */ /* 0x000e6c0000201c00 */
[----:B------:R-:W-:-:S08]  /*0860*/  DFMA R6, R2, R6, R2 ;  /* 0x000000060206722b */ /* 0x000fd00000000002 */
[-C--:B------:R-:W-:Y:S02]  /*0870*/  DFMA R2, R6, -R24.reuse, 1 ;  /* 0x3ff000000602742b */ /* 0x080fe40000000818 */
[----:B-1---5:R-:W-:-:S06]  /*0880*/  DFMA R4, R4, -R24, R8 ;  /* 0x800000180404722b */ /* 0x022fcc0000000008 */
[----:B------:R-:W-:-:S04]  /*0890*/  DFMA R10, R6, R2, R6 ;  /* 0x00000002060a722b */ /* 0x000fc80000000006 */
[----:B------:R-:W-:-:S04]  /*08a0*/  FSETP.GEU.AND P1, PT, |R5|, 6.5827683646048100446e-37, PT ;  /* 0x036000000500780b */ /* 0x000fc80003f2e200 */
[----:B------:R-:W-:-:S08]  /*08b0*/  DMUL R2, R10, R4 ;  /* 0x000000040a027228 */ /* 0x000fd00000000000 */
        /* <DEDUP_REMOVED lines=10> */
[----:B0-----:R-:W-:Y:S05]  /*0960*/  CALL.REL.NOINC `($__internal_0_$__cuda_sm20_div_rn_f64_full) ;  /* 0x00000004009c7944 */ /* 0x001fea0003c00000 */
[----:B------:R-:W-:Y:S02]  /*0970*/  IMAD.MOV.U32 R2, RZ, RZ, R12 ;  /* 0x000000ffff027224 */ /* 0x000fe400078e000c */
[----:B------:R-:W-:-:S07]  /*0980*/  IMAD.MOV.U32 R3, RZ, RZ, R13 ;  /* 0x000000ffff037224 */ /* 0x000fce00078e000d */
.L_x_8:
[----:B------:R-:W-:Y:S05]  /*0990*/  BSYNC.RECONVERGENT B0 ;  /* 0x0000000000007941 */ /* 0x000fea0003800200 */
.L_x_7:
[----:B------:R-:W1:Y:S08]  /*09a0*/  LDC.64 R12, c[0x0][0x390] ;  /* 0x0000e400ff0c7b82 */ /* 0x000e700000000a00 */
[----:B------:R-:W2:Y:S01]  /*09b0*/  LDC.64 R4, c[0x0][0x388] ;  /* 0x0000e200ff047b82 */ /* 0x000ea20000000a00 */
[----:B------:R-:W-:Y:S01]  /*09c0*/  DADD R2, -R2, 1 ;  /* 0x3ff0000002027429 */ /* 0x000fe20000000100 */
[----:B------:R-:W3:Y:S01]  /*09d0*/  LDCU.64 UR4, c[0x0][0x3a8] ;  /* 0x00007500ff0477ac */ /* 0x000ee20008000a00 */
[----:B-1----:R-:W-:-:S05]  /*09e0*/  IMAD.WIDE R12, R26, 0x8, R12 ;  /* 0x000000081a0c7825 */ /* 0x002fca00078e020c */
[----:B------:R-:W4:Y:S04]  /*09f0*/  LDG.E.64 R20, desc[UR36][R12.64+0x8] ;  /* 0x000008240c147981 */ /* 0x000f28000c1e1b00 */
[----:B------:R-:W5:Y:S01]  /*0a00*/  LDG.E.64 R14, desc[UR36][R12.64] ;  /* 0x000000240c0e7981 */ /* 0x000f62000c1e1b00 */
[----:B--2---:R-:W-:-:S05]  /*0a10*/  IMAD.WIDE R4, R30, 0x8, R4 ;  /* 0x000000081e047825 */ /* 0x004fca00078e0204 */
[----:B------:R-:W2:Y:S01]  /*0a20*/  LDG.E.64 R6, desc[UR36][R4.64] ;  /* 0x0000002404067981 */ /* 0x000ea2000c1e1b00 */
[----:B------:R-:W-:-:S08]  /*0a30*/  DADD R10, -R2, 1 ;  /* 0x3ff00000020a7429 */ /* 0x000fd00000000100 */
[----:B----4-:R-:W-:-:S08]  /*0a40*/  DMUL R10, R10, R20 ;  /* 0x000000140a0a7228 */ /* 0x010fd00000000000 */
[----:B-----5:R-:W-:-:S08]  /*0a50*/  DFMA R10, R2, R14, R10 ;  /* 0x0000000e020a722b */ /* 0x020fd0000000000a */
[----:B------:R-:W-:-:S08]  /*0a60*/  DMUL R10, R10, R22 ;  /* 0x000000160a0a7228 */ /* 0x000fd00000000000 */
[----:B------:R-:W-:-:S08]  /*0a70*/  DMUL R2, R10, 0.5 ;  /* 0x3fe000000a027828 */ /* 0x000fd00000000000 */
[----:B---3--:R-:W-:-:S08]  /*0a80*/  DMUL R2, R2, UR4 ;  /* 0x0000000402027c28 */ /* 0x008fd00008000000 */
[----:B------:R-:W-:-:S08]  /*0a90*/  DMUL R2, R2, UR4 ;  /* 0x0000000402027c28 */ /* 0x000fd00008000000 */
[----:B--2---:R-:W-:-:S08]  /*0aa0*/  DFMA R2, R6, UR4, R2 ;  /* 0x0000000406027c2b */ /* 0x004fd00008000002 */
[----:B------:R-:W-:-:S07]  /*0ab0*/  DADD R8, R2, R8 ;  /* 0x0000000002087229 */ /* 0x000fce0000000008 */
[----:B------:R-:W-:Y:S04]  /*0ac0*/  STG.E.64 desc[UR36][R16.64], R8 ;  /* 0x0000000810007986 */ /* 0x000fe8000c101b24 */
[----:B------:R-:W2:Y:S02]  /*0ad0*/  LDG.E.64 R2, desc[UR36][R4.64] ;  /* 0x0000002404027981 */ /* 0x000ea4000c1e1b00 */
[----:B--2---:R-:W-:-:S07]  /*0ae0*/  DFMA R10, R10, UR4, R2 ;  /* 0x000000040a0a7c2b */ /* 0x004fce0008000002 */
[----:B------:R1:W-:Y:S04]  /*0af0*/  STG.E.64 desc[UR36][R4.64], R10 ;  /* 0x0000000a04007986 */ /* 0x0003e8000c101b24 */
[----:B------:R-:W2:Y:S01]  /*0b00*/  LDG.E.64 R2, desc[UR36][R16.64] ;  /* 0x0000002410027981 */ /* 0x000ea2000c1e1b00 */
[----:B------:R-:W-:Y:S01]  /*0b10*/  BSSY.RECONVERGENT B0, `(.L_x_9) ;  /* 0x0000041000007945 */ /* 0x000fe20003800200 */
[----:B--2---:R-:W-:Y:S01]  /*0b20*/  LOP3.LUT R7, R3, 0x7fffffff, RZ, 0xc0, !PT ;  /* 0x7fffffff03077812 */ /* 0x004fe200078ec0ff */
[----:B-1----:R-:W-:-:S03]  /*0b30*/  IMAD.MOV.U32 R4, RZ, RZ, R2 ;  /* 0x000000ffff047224 */ /* 0x002fc600078e0002 */
[----:B------:R-:W-:Y:S01]  /*0b40*/  VIMNMX.U32 R0, PT, PT, R19, R7, !PT ;  /* 0x0000000713007248 */ /* 0x000fe20007fe0000 */
[----:B------:R-:W-:-:S03]  /*0b50*/  IMAD.MOV.U32 R5, RZ, RZ, R7 ;  /* 0x000000ffff057224 */ /* 0x000fc600078e0007 */
[----:B------:R-:W-:-:S13]  /*0b60*/  ISETP.GE.U32.AND P0, PT, R0, 0x7ff00000, PT ;  /* 0x7ff000000000780c */ /* 0x000fda0003f06070 */
[----:B------:R-:W-:Y:S05]  /*0b70*/  @!P0 BRA `(.L_x_10) ;  /* 0x0000000000208947 */ /* 0x000fea0003800000 */
[----:B------:R-:W-:-:S06]  /*0b80*/  DSETP.NAN.AND P0, PT, R18, R18, PT ;  /* 0x000000121200722a */ /* 0x000fcc0003f08000 */
[----:B------:R-:W-:-:S14]  /*0b90*/  DSETP.NUM.AND P0, PT, R4, R4, !P0 ;  /* 0x000000040400722a */ /* 0x000fdc0004707000 */
[----:B------:R-:W1:Y:S01]  /*0ba0*/  @!P0 LDC.64 R6, c[0x0][0x3a0] ;  /* 0x0000e800ff068b82 */ /* 0x000e620000000a00 */
[----:B------:R-:W-:Y:S02]  /*0bb0*/  @P0 DSETP.NEU.AND P1, PT, R4, +INF , PT ;  /* 0x7ff000000400042a */ /* 0x000fe40003f2d000 */
[----:B-1----:R-:W-:-:S06]  /*0bc0*/  @!P0 DADD R6, R2, R6 ;  /* 0x0000000002068229 */ /* 0x002fcc0000000006 */
[----:B------:R-:W-:Y:S02]  /*0bd0*/  @P0 FSEL R6, R2, RZ, P1 ;  /* 0x000000ff02060208 */ /* 0x000fe40000800000 */
[----:B------:R-:W-:Y:S01]  /*0be0*/  @P0 FSEL R7, R3, -QNAN , P1 ;  /* 0xfff8000003070808 */ /* 0x000fe20000800000 */
[----:B------:R-:W-:Y:S06]  /*0bf0*/  BRA `(.L_x_11) ;  /* 0x0000000000c87947 */ /* 0x000fec0003800000 */
.L_x_10:
[----:B------:R-:W-:Y:S01]  /*0c00*/  DSETP.NEU.AND P0, PT, R18, RZ, PT ;  /* 0x000000ff1200722a */ /* 0x000fe20003f0d000 */
[----:B------:R-:W-:Y:S02]  /*0c10*/  IMAD.MOV.U32 R6, RZ, RZ, 0x0 ;  /* 0x00000000ff067424 */ /* 0x000fe400078e00ff */
[----:B------:R-:W-:-:S11]  /*0c20*/  IMAD.MOV.U32 R7, RZ, RZ, -0x80000 ;  /* 0xfff80000ff077424 */ /* 0x000fd600078e00ff */
[----:B------:R-:W-:Y:S05]  /*0c30*/  @!P0 BRA `(.L_x_11) ;  /* 0x0000000000b88947 */ /* 0x000fea0003800000 */
[----:B------:R-:W-:Y:S01]  /*0c40*/  DSETP.GE.AND P0, PT, R4, R18, PT ;  /* 0x000000120400722a */ /* 0x000fe20003f06000 */
[----:B------:R-:W-:Y:S02]  /*0c50*/  IMAD.MOV.U32 R6, RZ, RZ, R2 ;  /* 0x000000ffff067224 */ /* 0x000fe400078e0002 */
[----:B------:R-:W-:-:S11]  /*0c60*/  IMAD.MOV.U32 R7, RZ, RZ, R3 ;  /* 0x000000ffff077224 */ /* 0x000fd600078e0003 */
[----:B------:R-:W-:Y:S05]  /*0c70*/  @!P0 BRA `(.L_x_11) ;  /* 0x0000000000a88947 */ /* 0x000fea0003800000 */
[----:B------:R-:W-:Y:S01]  /*0c80*/  ISETP.GT.U32.AND P0, PT, R5, 0xfffff, PT ;  /* 0x000fffff0500780c */ /* 0x000fe20003f04070 */
[----:B------:R-:W-:Y:S01]  /*0c90*/  BSSY.RECONVERGENT B1, `(.L_x_12) ;  /* 0x0000013000017945 */ /* 0x000fe20003800200 */
[----:B------:R-:W-:-:S11]  /*0ca0*/  SHF.R.U32.HI R0, RZ, 0x14, R5 ;  /* 0x00000014ff007819 */ /* 0x000fd60000011605 */
[----:B------:R-:W-:-:S10]  /*0cb0*/  @!P0 DMUL R4, R4, 1.80143985094819840000e+16 ;  /* 0x4350000004048828 */ /* 0x000fd40000000000 */
[C---:B------:R-:W-:Y:S02]  /*0cc0*/  @!P0 LEA.HI R7, R5.reuse, R0, RZ, 0xc ;  /* 0x0000000005078211 */ /* 0x040fe400078f60ff */
[----:B------:R-:W-:-:S03]  /*0cd0*/  LOP3.LUT R6, R5, 0xfffff, RZ, 0xc0, !PT ;  /* 0x000fffff05067812 */ /* 0x000fc600078ec0ff */
[----:B------:R-:W-:Y:S01]  /*0ce0*/  @!P0 VIADD R0, R7, 0xffffffca ;  /* 0xffffffca07008836 */ /* 0x000fe20000000000 */
[----:B------:R-:W-:Y:S01]  /*0cf0*/  LOP3.LUT R6, R6, 0x100000, RZ, 0xfc, !PT ;  /* 0x0010000006067812 */ /* 0x000fe200078efcff */
[----:B------:R-:W-:Y:S02]  /*0d00*/  IMAD.MOV.U32 R7, RZ, RZ, R4 ;  /* 0x000000ffff077224 */ /* 0x000fe400078e0004 */
[----:B------:R-:W-:-:S07]  /*0d10*/  IMAD.IADD R0, R0, 0x1, -R29 ;  /* 0x0000000100007824 */ /* 0x000fce00078e0a1d */
.L_x_13:
[----:B------:R-:W-:Y:S02]  /*0d20*/  IADD3 R4, P0, PT, R7, -R28, RZ ;  /* 0x8000001c07047210 */ /* 0x000fe40007f1e0ff */
[C---:B------:R-:W-:Y:S01]  /*0d30*/  ISETP.GT.AND P1, PT, R0.reuse, RZ, PT ;  /* 0x000000ff0000720c */ /* 0x040fe20003f24270 */
[----:B------:R-:W-:Y:S02]  /*0d40*/  VIADD R0, R0, 0xffffffff ;  /* 0xffffffff00007836 */ /* 0x000fe40000000000 */
[----:B------:R-:W-:-:S05]  /*0d50*/  IMAD.X R5, R6, 0x1, ~R27, P0 ;  /* 0x0000000106057824 */ /* 0x000fca00000e0e1b */
[----:B------:R-:W-:-:S04]  /*0d60*/  ISETP.GE.AND P0, PT, R5, RZ, PT ;  /* 0x000000ff0500720c */ /* 0x000fc80003f06270 */
[----:B------:R-:W-:Y:S02]  /*0d70*/  SEL R4, R7, R4, !P0 ;  /* 0x0000000407047207 */ /* 0x000fe40004000000 */
[----:B------:R-:W-:-:S03]  /*0d80*/  SEL R9, R6, R5, !P0 ;  /* 0x0000000506097207 */ /* 0x000fc60004000000 */
[C---:B------:R-:W-:Y:S01]  /*0d90*/  IMAD.SHL.U32 R7, R4.reuse, 0x2, RZ ;  /* 0x0000000204077824 */ /* 0x040fe200078e00ff */
[----:B------:R-:W-:Y:S01]  /*0da0*/  SHF.L.U64.HI R6, R4, 0x1, R9 ;  /* 0x0000000104067819 */ /* 0x000fe20000010209 */
[----:B------:R-:W-:Y:S06]  /*0db0*/  @P1 BRA `(.L_x_13) ;  /* 0xfffffffc00d81947 */ /* 0x000fec000383ffff */
[----:B------:R-:W-:Y:S05]  /*0dc0*/  BSYNC.RECONVERGENT B1 ;  /* 0x0000000000017941 */ /* 0x000fea0003800200 */
.L_x_12:
[----:B------:R-:W-:Y:S01]  /*0dd0*/  LOP3.LUT R5, R9, 0x7fffffff, RZ, 0xc0, !PT ;  /* 0x7fffffff09057812 */ /* 0x000fe200078ec0ff */
[----:B------:R-:W-:Y:S01]  /*0de0*/  BSSY.RECONVERGENT B1, `(.L_x_14) ;  /* 0x0000012000017945 */ /* 0x000fe20003800200 */
[----:B------:R-:W-:Y:S02]  /*0df0*/  ISETP.NE.U32.AND P0, PT, R4, RZ, PT ;  /* 0x000000ff0400720c */ /* 0x000fe40003f05070 */
[----:B------:R-:W-:Y:S02]  /*0e00*/  CS2R R6, SRZ ;  /* 0x0000000000067805 */ /* 0x000fe4000001ff00 */
[----:B------:R-:W-:-:S13]  /*0e10*/  ISETP.NE.AND.EX P0, PT, R5, RZ, PT, P0 ;  /* 0x000000ff0500720c */ /* 0x000fda0003f05300 */
[----:B------:R-:W-:Y:S05]  /*0e20*/  @!P0 BRA `(.L_x_15) ;  /* 0x0000000000348947 */ /* 0x000fea0003800000 */
[----:B------:R-:W-:-:S10]  /*0e30*/  DMUL R6, R4, 1.80143985094819840000e+16 ;  /* 0x4350000004067828 */ /* 0x000fd40000000000 */
[----:B------:R-:W-:-:S04]  /*0e40*/  SHF.R.U32.HI R6, RZ, 0x14, R7 ;  /* 0x00000014ff067819 */ /* 0x000fc80000011607 */
[----:B------:R-:W-:-:S04]  /*0e50*/  IADD3 R7, PT, PT, -R6, 0x37, RZ ;  /* 0x0000003706077810 */ /* 0x000fc80007ffe1ff */
[CC--:B------:R-:W-:Y:S01]  /*0e60*/  SHF.L.U64.HI R5, R4.reuse, R7.reuse, R5 ;  /* 0x0000000704057219 */ /* 0x0c0fe20000010205 */
[----:B------:R-:W-:Y:S01]  /*0e70*/  IMAD.IADD R8, R29, 0x1, -R7 ;  /* 0x000000011d087824 */ /* 0x000fe200078e0a07 */
[----:B------:R-:W-:-:S04]  /*0e80*/  SHF.L.U32 R4, R4, R7, RZ ;  /* 0x0000000704047219 */ /* 0x000fc800000006ff */
[----:B------:R-:W-:-:S13]  /*0e90*/  ISETP.GT.AND P0, PT, R8, RZ, PT ;  /* 0x000000ff0800720c */ /* 0x000fda0003f04270 */
[----:B------:R-:W-:-:S04]  /*0ea0*/  @!P0 IADD3 R0, PT, PT, -R8, 0x1, RZ ;  /* 0x0000000108008810 */ /* 0x000fc80007ffe1ff */
[--C-:B------:R-:W-:Y:S02]  /*0eb0*/  @!P0 SHF.R.U64 R6, R4, R0, R5.reuse ;  /* 0x0000000004068219 */ /* 0x100fe40000001205 */
[----:B------:R-:W-:Y:S01]  /*0ec0*/  @P0 IADD3 R6, P1, PT, RZ, R4, RZ ;  /* 0x00000004ff060210 */ /* 0x000fe20007f3e0ff */
[----:B------:R-:W-:Y:S01]  /*0ed0*/  @P0 VIADD R4, R8, 0xffffffff ;  /* 0xffffffff08040836 */ /* 0x000fe20000000000 */
[----:B------:R-:W-:-:S03]  /*0ee0*/  @!P0 SHF.R.U32.HI R7, RZ, R0, R5 ;  /* 0x00000000ff078219 */ /* 0x000fc60000011605 */
[----:B------:R-:W-:-:S08]  /*0ef0*/  @P0 IMAD.U32.X R7, R4, 0x100000, R5, P1 ;  /* 0x0010000004070824 */ /* 0x000fd000008e0405 */
.L_x_15:
[----:B------:R-:W-:Y:S05]  /*0f00*/  BSYNC.RECONVERGENT B1 ;  /* 0x0000000000017941 */ /* 0x000fea0003800200 */
.L_x_14:
[----:B------:R-:W-:-:S07]  /*0f10*/  LOP3.LUT R7, R7, 0x80000000, R3, 0xb8, !PT ;  /* 0x8000000007077812 */ /* 0x000fce00078eb803 */
.L_x_11:
[----:B------:R-:W-:Y:S05]  /*0f20*/  BSYNC.RECONVERGENT B0 ;  /* 0x0000000000007941 */ /* 0x000fea0003800200 */
.L_x_9:
[----:B------:R-:W1:Y:S01]  /*0f30*/  LDCU.64 UR4, c[0x0][0x3a0] ;  /* 0x00007400ff0477ac */ /* 0x000e620008000a00 */
[C---:B------:R-:W-:Y:S01]  /*0f40*/  DSETP.GEU.AND P0, PT, R6.reuse, RZ, PT ;  /* 0x000000ff0600722a */ /* 0x040fe20003f0e000 */
[----:B------:R-:W-:Y:S01]  /*0f50*/  VIADD R30, R30, UR38 ;  /* 0x000000261e1e7c36 */ /* 0x000fe20008000000 */
[----:B-1----:R-:W-:Y:S01]  /*0f60*/  DADD R2, R6, UR4 ;  /* 0x0000000406027e29 */ /* 0x002fe20008000000 */
[----:B------:R-:W1:Y:S09]  /*0f70*/  LDCU UR4, c[0x0][0x398] ;  /* 0x00007300ff0477ac */ /* 0x000e720008000800 */
[----:B------:R-:W-:-:S02]  /*0f80*/  FSEL R2, R2, R6, !P0 ;  /* 0x0000000602027208 */ /* 0x000fc40004000000 */
[----:B------:R-:W-:-:S05]  /*0f90*/  FSEL R3, R3, R7, !P0 ;  /* 0x0000000703037208 */ /* 0x000fca0004000000 */
[----:B------:R2:W-:Y:S01]  /*0fa0*/  STG.E.64 desc[UR36][R16.64], R2 ;  /* 0x0000000210007986 */ /* 0x0005e2000c101b24 */
[----:B-1----:R-:W-:-:S13]  /*0fb0*/  ISETP.GE.AND P0, PT, R30, UR4, PT ;  /* 0x000000041e007c0c */ /* 0x002fda000bf06270 */
[----:B--2---:R-:W-:Y:S05]  /*0fc0*/  @!P0 BRA `(.L_x_16) ;  /* 0xfffffff400408947 */ /* 0x004fea000383ffff */
[----:B------:R-:W-:Y:S05]  /*0fd0*/  EXIT ;  /* 0x000000000000794d */ /* 0x000fea0003800000 */
        .weak           $__internal_0_$__cuda_sm20_div_rn_f64_full
        .type           $__internal_0_$__cuda_sm20_div_rn_f64_full,@function
        .size           $__internal_0_$__cuda_sm20_div_rn_f64_full,(.L_x_63 - $__internal_0_$__cuda_sm20_div_rn_f64_full)
$__internal_0_$__cuda_sm20_div_rn_f64_full:
[C---:B------:R-:W-:Y:S01]  /*0fe0*/  FSETP.GEU.AND P0, PT, |R5|.reuse, 1.469367938527859385e-39, PT ;  /* 0x001000000500780b */ /* 0x040fe20003f0e200 */
[----:B------:R-:W-:Y:S01]  /*0ff0*/  IMAD.MOV.U32 R10, RZ, RZ, 0x1 ;  /* 0x00000001ff0a7424 */ /* 0x000fe200078e00ff */
[----:B------:R-:W-:Y:S01]  /*1000*/  LOP3.LUT R6, R5, 0x800fffff, RZ, 0xc0, !PT ;  /* 0x800fffff05067812 */ /* 0x000fe200078ec0ff */
[----:B------:R-:W-:Y:S01]  /*1010*/  IMAD.MOV.U32 R32, RZ, RZ, 0x1ca00000 ;  /* 0x1ca00000ff207424 */ /* 0x000fe200078e00ff */
[C---:B------:R-:W-:Y:S01]  /*1020*/  FSETP.GEU.AND P2, PT, |R3|.reuse, 1.469367938527859385e-39, PT ;  /* 0x001000000300780b */ /* 0x040fe20003f4e200 */
[----:B------:R-:W-:Y:S01]  /*1030*/  BSSY.RECONVERGENT B1, `(.L_x_17) ;  /* 0x0000052000017945 */ /* 0x000fe20003800200 */
[----:B------:R-:W-:Y:S01]  /*1040*/  LOP3.LUT R7, R6, 0x3ff00000, RZ, 0xfc, !PT ;  /* 0x3ff0000006077812 */ /* 0x000fe200078efcff */
[----:B------:R-:W-:Y:S01]  /*1050*/  IMAD.MOV.U32 R6, RZ, RZ, R4 ;  /* 0x000000ffff067224 */ /* 0x000fe200078e0004 */
[----:B------:R-:W-:Y:S02]  /*1060*/  LOP3.LUT R31, R3, 0x7ff00000, RZ, 0xc0, !PT ;  /* 0x7ff00000031f7812 */ /* 0x000fe400078ec0ff */
[----:B------:R-:W-:-:S03]  /*1070*/  LOP3.LUT R34, R5, 0x7ff00000, RZ, 0xc0, !PT ;  /* 0x7ff0000005227812 */ /* 0x000fc600078ec0ff */
[----:B------:R-:W-:Y:S01]  /*1080*/  @!P0 DMUL R6, R4, 8.98846567431157953865e+307 ;  /* 0x7fe0000004068828 */ /* 0x000fe20000000000 */
[----:B------:R-:W-:-:S03]  /*1090*/  ISETP.GE.U32.AND P1, PT, R31, R34, PT ;  /* 0x000000221f00720c */ /* 0x000fc60003f26070 */
[----:B------:R-:W-:Y:S02]  /*10a0*/  @!P2 LOP3.LUT R14, R5, 0x7ff00000, RZ, 0xc0, !PT ;  /* 0x7ff00000050ea812 */ /* 0x000fe400078ec0ff */
[----:B------:R-:W0:Y:S02]  /*10b0*/  MUFU.RCP64H R11, R7 ;  /* 0x00000007000b7308 */ /* 0x000e240000001800 */
[----:B------:R-:W-:Y:S02]  /*10c0*/  @!P2 ISETP.GE.U32.AND P3, PT, R31, R14, PT ;  /* 0x0000000e1f00a20c */ /* 0x000fe40003f66070 */
[----:B------:R-:W-:Y:S02]  /*10d0*/  @!P0 LOP3.LUT R34, R7, 0x7ff00000, RZ, 0xc0, !PT ;  /* 0x7ff0000007228812 */ /* 0x000fe400078ec0ff */
[----:B------:R-:W-:-:S04]  /*10e0*/  @!P2 SEL R15, R32, 0x63400000, !P3 ;  /* 0x63400000200fa807 */ /* 0x000fc80005800000 */
[----:B------:R-:W-:-:S04]  /*10f0*/  @!P2 LOP3.LUT R20, R15, 0x80000000, R3, 0xf8, !PT ;  /* 0x800000000f14a812 */ /* 0x000fc800078ef803 */
[----:B------:R-:W-:Y:S01]  /*1100*/  @!P2 LOP3.LUT R21, R20, 0x100000, RZ, 0xfc, !PT ;  /* 0x001000001415a812 */ /* 0x000fe200078efcff */
[----:B------:R-:W-:Y:S01]  /*1110*/  @!P2 IMAD.MOV.U32 R20, RZ, RZ, RZ ;  /* 0x000000ffff14a224 */ /* 0x000fe200078e00ff */
[----:B0-----:R-:W-:-:S08]  /*1120*/  DFMA R12, R10, -R6, 1 ;  /* 0x3ff000000a0c742b */ /* 0x001fd00000000806 */
[----:B------:R-:W-:-:S08]  /*1130*/  DFMA R12, R12, R12, R12 ;  /* 0x0000000c0c0c722b */ /* 0x000fd0000000000c */
[----:B------:R-:W-:Y:S01]  /*1140*/  DFMA R12, R10, R12, R10 ;  /* 0x0000000c0a0c722b */ /* 0x000fe2000000000a */
[----:B------:R-:W-:Y:S01]  /*1150*/  SEL R11, R32, 0x63400000, !P1 ;  /* 0x63400000200b7807 */ /* 0x000fe20004800000 */
[----:B------:R-:W-:-:S03]  /*1160*/  IMAD.MOV.U32 R10, RZ, RZ, R2 ;  /* 0x000000ffff0a7224 */ /* 0x000fc600078e0002 */
[----:B------:R-:W-:-:S03]  /*1170*/  LOP3.LUT R11, R11, 0x800fffff, R3, 0xf8, !PT ;  /* 0x800fffff0b0b7812 */ /* 0x000fc600078ef803 */
[----:B------:R-:W-:-:S03]  /*1180*/  DFMA R14, R12, -R6, 1 ;  /* 0x3ff000000c0e742b */ /* 0x000fc60000000806 */
[----:B------:R-:W-:-:S05]  /*1190*/  @!P2 DFMA R10, R10, 2, -R20 ;  /* 0x400000000a0aa82b */ /* 0x000fca0000000814 */
[----:B------:R-:W-:-:S08]  /*11a0*/  DFMA R12, R12, R14, R12 ;  /* 0x0000000e0c0c722b */ /* 0x000fd0000000000c */
[----:B------:R-:W-:-:S08]  /*11b0*/  DMUL R14, R12, R10 ;  /* 0x0000000a0c0e7228 */ /* 0x000fd00000000000 */
[----:B------:R-:W-:-:S08]  /*11c0*/  DFMA R20, R14, -R6, R10 ;  /* 0x800000060e14722b */ /* 0x000fd0000000000a */
[----:B------:R-:W-:Y:S01]  /*11d0*/  DFMA R20, R12, R20, R14 ;  /* 0x000000140c14722b */ /* 0x000fe2000000000e */
[----:B------:R-:W-:Y:S01]  /*11e0*/  IMAD.MOV.U32 R15, RZ, RZ, R31 ;  /* 0x000000ffff0f7224 */ /* 0x000fe200078e001f */
[----:B------:R-:W-:-:S05]  /*11f0*/  @!P2 LOP3.LUT R15, R11, 0x7ff00000, RZ, 0xc0, !PT ;  /* 0x7ff000000b0fa812 */ /* 0x000fca00078ec0ff */
[----:B------:R-:W-:-:S05]  /*1200*/  VIADD R12, R15, 0xffffffff ;  /* 0xffffffff0f0c7836 */ /* 0x000fca0000000000 */
[----:B------:R-:W-:Y:S01]  /*1210*/  ISETP.GT.U32.AND P0, PT, R12, 0x7feffffe, PT ;  /* 0x7feffffe0c00780c */ /* 0x000fe20003f04070 */
[----:B------:R-:W-:-:S05]  /*1220*/  VIADD R12, R34, 0xffffffff ;  /* 0xffffffff220c7836 */ /* 0x000fca0000000000 */
[----:B------:R-:W-:-:S13]  /*1230*/  ISETP.GT.U32.OR P0, PT, R12, 0x7feffffe, P0 ;  /* 0x7feffffe0c00780c */ /* 0x000fda0000704470 */
[----:B------:R-:W-:Y:S05]  /*1240*/  @P0 BRA `(.L_x_18) ;  /* 0x00000000006c0947 */ /* 0x000fea0003800000 */
[----:B------:R-:W-:-:S04]  /*1250*/  LOP3.LUT R12, R5, 0x7ff00000, RZ, 0xc0, !PT ;  /* 0x7ff00000050c7812 */ /* 0x000fc800078ec0ff */
[CC--:B------:R-:W-:Y:S02]  /*1260*/  VIADDMNMX R2, R31.reuse, -R12.reuse, 0xb9600000, !PT ;  /* 0xb96000001f027446 */ /* 0x0c0fe4000780090c */
[----:B------:R-:W-:Y:S02]  /*1270*/  ISETP.GE.U32.AND P0, PT, R31, R12, PT ;  /* 0x0000000c1f00720c */ /* 0x000fe40003f06070 */
[----:B------:R-:W-:Y:S02]  /*1280*/  VIMNMX R2, PT, PT, R2, 0x46a00000, PT ;  /* 0x46a0000002027848 */ /* 0x000fe40003fe0100 */
[----:B------:R-:W-:-:S05]  /*1290*/  SEL R3, R32, 0x63400000, !P0 ;  /* 0x6340000020037807 */ /* 0x000fca0004000000 */
[----:B------:R-:W-:Y:S02]  /*12a0*/  IMAD.IADD R14, R2, 0x1, -R3 ;  /* 0x00000001020e7824 */ /* 0x000fe400078e0a03 */
[----:B------:R-:W-:Y:S02]  /*12b0*/  IMAD.MOV.U32 R2, RZ, RZ, RZ ;  /* 0x000000ffff027224 */ /* 0x000fe400078e00ff */
[----:B------:R-:W-:-:S06]  /*12c0*/  VIADD R3, R14, 0x7fe00000 ;  /* 0x7fe000000e037836 */ /* 0x000fcc0000000000 */
[----:B------:R-:W-:-:S10]  /*12d0*/  DMUL R12, R20, R2 ;  /* 0x00000002140c7228 */ /* 0x000fd40000000000 */
[----:B------:R-:W-:-:S13]  /*12e0*/  FSETP.GTU.AND P0, PT, |R13|, 1.469367938527859385e-39, PT ;  /* 0x001000000d00780b */ /* 0x000fda0003f0c200 */
[----:B------:R-:W-:Y:S05]  /*12f0*/  @P0 BRA `(.L_x_19) ;  /* 0x0000000000940947 */ /* 0x000fea0003800000 */
[----:B------:R-:W-:Y:S01]  /*1300*/  DFMA R6, R20, -R6, R10 ;  /* 0x800000061406722b */ /* 0x000fe2000000000a */
[----:B------:R-:W-:-:S09]  /*1310*/  IMAD.MOV.U32 R4, RZ, RZ, RZ ;  /* 0x000000ffff047224 */ /* 0x000fd200078e00ff */
[C---:B------:R-:W-:Y:S02]  /*1320*/  FSETP.NEU.AND P0, PT, R7.reuse, RZ, PT ;  /* 0x000000ff0700720b */ /* 0x040fe40003f0d000 */
[----:B------:R-:W-:-:S04]  /*1330*/  LOP3.LUT R11, R7, 0x80000000, R5, 0x48, !PT ;  /* 0x80000000070b7812 */ /* 0x000fc800078e4805 */
[----:B------:R-:W-:-:S07]  /*1340*/  LOP3.LUT R5, R11, R3, RZ, 0xfc, !PT ;  /* 0x000000030b057212 */ /* 0x000fce00078efcff */
[----:B------:R-:W-:Y:S05]  /*1350*/  @!P0 BRA `(.L_x_19) ;  /* 0x00000000007c8947 */ /* 0x000fea0003800000 */
[----:B------:R-:W-:Y:S01]  /*1360*/  IMAD.MOV R3, RZ, RZ, -R14 ;  /* 0x000000ffff037224 */ /* 0x000fe200078e0a0e */
[----:B------:R-:W-:Y:S01]  /*1370*/  DMUL.RP R4, R20, R4 ;  /* 0x0000000414047228 */ /* 0x000fe20000008000 */
[----:B------:R-:W-:-:S06]  /*1380*/  IMAD.MOV.U32 R2, RZ, RZ, RZ ;  /* 0x000000ffff027224 */ /* 0x000fcc00078e00ff */
[----:B------:R-:W-:-:S03]  /*1390*/  DFMA R2, R12, -R2, R20 ;  /* 0x800000020c02722b */ /* 0x000fc60000000014 */
[----:B------:R-:W-:-:S03]  /*13a0*/  LOP3.LUT R11, R5, R11, RZ, 0x3c, !PT ;  /* 0x0000000b050b7212 */ /* 0x000fc600078e3cff */
[----:B------:R-:W-:-:S04]  /*13b0*/  IADD3 R2, PT, PT, -R14, -0x43300000, RZ ;  /* 0xbcd000000e027810 */ /* 0x000fc80007ffe1ff */
[----:B------:R-:W-:-:S04]  /*13c0*/  FSETP.NEU.AND P0, PT, |R3|, R2, PT ;  /* 0x000000020300720b */ /* 0x000fc80003f0d200 */
[----:B------:R-:W-:Y:S02]  /*13d0*/  FSEL R12, R4, R12, !P0 ;  /* 0x0000000c040c7208 */ /* 0x000fe40004000000 */
[----:B------:R-:W-:Y:S01]  /*13e0*/  FSEL R13, R11, R13, !P0 ;  /* 0x0000000d0b0d7208 */ /* 0x000fe20004000000 */
[----:B------:R-:W-:Y:S06]  /*13f0*/  BRA `(.L_x_19) ;  /* 0x0000000000547947 */ /* 0x000fec0003800000 */
.L_x_18:
[----:B------:R-:W-:-:S14]  /*1400*/  DSETP.NAN.AND P0, PT, R2, R2, PT ;  /* 0x000000020200722a */ /* 0x000fdc0003f08000 */
[----:B------:R-:W-:Y:S05]  /*1410*/  @P0 BRA `(.L_x_20) ;  /* 0x0000000000440947 */ /* 0x000fea0003800000 */
[----:B------:R-:W-:-:S14]  /*1420*/  DSETP.NAN.AND P0, PT, R4, R4, PT ;  /* 0x000000040400722a */ /* 0x000fdc0003f08000 */
[----:B------:R-:W-:Y:S05]  /*1430*/  @P0 BRA `(.L_x_21) ;  /* 0x0000000000300947 */ /* 0x000fea0003800000 */
[----:B------:R-:W-:Y:S01]  /*1440*/  ISETP.NE.AND P0, PT, R15, R34, PT ;  /* 0x000000220f00720c */ /* 0x000fe20003f05270 */
[----:B------:R-:W-:Y:S02]  /*1450*/  IMAD.MOV.U32 R12, RZ, RZ, 0x0 ;  /* 0x00000000ff0c7424 */ /* 0x000fe400078e00ff */
[----:B------:R-:W-:-:S10]  /*1460*/  IMAD.MOV.U32 R13, RZ, RZ, -0x80000 ;  /* 0xfff80000ff0d7424 */ /* 0x000fd400078e00ff */
[----:B------:R-:W-:Y:S05]  /*1470*/  @!P0 BRA `(.L_x_19) ;  /* 0x0000000000348947 */ /* 0x000fea0003800000 */
[----:B------:R-:W-:Y:S02]  /*1480*/  ISETP.NE.AND P0, PT, R15, 0x7ff00000, PT ;  /* 0x7ff000000f00780c */ /* 0x000fe40003f05270 */
[----:B------:R-:W-:Y:S02]  /*1490*/  LOP3.LUT R13, R3, 0x80000000, R5, 0x48, !PT ;  /* 0x80000000030d7812 */ /* 0x000fe400078e4805 */
[----:B------:R-:W-:-:S13]  /*14a0*/  ISETP.EQ.OR P0, PT, R34, RZ, !P0 ;  /* 0x000000ff2200720c */ /* 0x000fda0004702670 */
[----:B------:R-:W-:Y:S01]  /*14b0*/  @P0 LOP3.LUT R2, R13, 0x7ff00000, RZ, 0xfc, !PT ;  /* 0x7ff000000d020812 */ /* 0x000fe200078efcff */
[----:B------:R-:W-:Y:S02]  /*14c0*/  @!P0 IMAD.MOV.U32 R12, RZ, RZ, RZ ;  /* 0x000000ffff0c8224 */ /* 0x000fe400078e00ff */
[----:B------:R-:W-:Y:S02]  /*14d0*/  @P0 IMAD.MOV.U32 R12, RZ, RZ, RZ ;  /* 0x000000ffff0c0224 */ /* 0x000fe400078e00ff */
[----:B------:R-:W-:Y:S01]  /*14e0*/  @P0 IMAD.MOV.U32 R13, RZ, RZ, R2 ;  /* 0x000000ffff0d0224 */ /* 0x000fe200078e0002 */
[----:B------:R-:W-:Y:S06]  /*14f0*/  BRA `(.L_x_19) ;  /* 0x0000000000147947 */ /* 0x000fec0003800000 */
.L_x_21:
[----:B------:R-:W-:Y:S01]  /*1500*/  LOP3.LUT R13, R5, 0x80000, RZ, 0xfc, !PT ;  /* 0x00080000050d7812 */ /* 0x000fe200078efcff */
[----:B------:R-:W-:Y:S01]  /*1510*/  IMAD.MOV.U32 R12, RZ, RZ, R4 ;  /* 0x000000ffff0c7224 */ /* 0x000fe200078e0004 */
[----:B------:R-:W-:Y:S06]  /*1520*/  BRA `(.L_x_19) ;  /* 0x0000000000087947 */ /* 0x000fec0003800000 */
.L_x_20:
[----:B------:R-:W-:Y:S01]  /*1530*/  LOP3.LUT R13, R3, 0x80000, RZ, 0xfc, !PT ;  /* 0x00080000030d7812 */ /* 0x000fe200078efcff */
[----:B------:R-:W-:-:S07]  /*1540*/  IMAD.MOV.U32 R12, RZ, RZ, R2 ;  /* 0x000000ffff0c7224 */ /* 0x000fce00078e0002 */
.L_x_19:
[----:B------:R-:W-:Y:S05]  /*1550*/  BSYNC.RECONVERGENT B1 ;  /* 0x0000000000017941 */ /* 0x000fea0003800200 */
.L_x_17:
[----:B------:R-:W-:Y:S02]  /*1560*/  IMAD.MOV.U32 R2, RZ, RZ, R0 ;  /* 0x000000ffff027224 */ /* 0x000fe400078e0000 */
[----:B------:R-:W-:-:S04]  /*1570*/  IMAD.MOV.U32 R3, RZ, RZ, 0x0 ;  /* 0x00000000ff037424 */ /* 0x000fc800078e00ff */
[----:B------:R-:W-:Y:S05]  /*1580*/  RET.REL.NODEC R2 `(_Z9xv_kernelPdS_S_iidddd) ;  /* 0xffffffe8029c7950 */ /* 0x000fea0003c3ffff */
.L_x_22:
[----:B------:R-:W-:-:S00]  /*1590*/  BRA `(.L_x_22) ;  /* 0xfffffffc00fc7947 */ /* 0x000fc0000383ffff */
[----:B------:R-:W-:-:S00]  /*15a0*/  NOP ;  /* 0x0000000000007918 */ /* 0x000fc00000000000 */
        /* <DEDUP_REMOVED lines=13> */
.L_x_63:


//--------------------- .text._Z9nu_kernelPdS_S_iid --------------------------
	.section	.text._Z9nu_kernelPdS_S_iid,"ax",@progbits
	.align	128
        .global         _Z9nu_kernelPdS_S_iid
        .type           _Z9nu_kernelPdS_S_iid,@function
        .size           _Z9nu_kernelPdS_S_iid,(.L_x_64 - _Z9nu_kernelPdS_S_iid)
        .other          _Z9nu_kernelPdS_S_iid,@"STO_CUDA_ENTRY STV_DEFAULT"
_Z9nu_kernelPdS_S_iid:
.text._Z9nu_kernelPdS_S_iid:
[----:B------:R-:W0:Y:S01]  /*0000*/  LDC R1, c[0x0][0x37c] ;  /* 0x0000df00ff017b82 */ /* 0x000e220000000800 */
[----:B------:R-:W1:Y:S01]  /*0010*/  LDCU UR38, c[0x0][0x39c] ;  /* 0x00007380ff2677ac */ /* 0x000e620008000800 */
[----:B------:R-:W-:Y:S01]  /*0020*/  IMAD.MOV.U32 R2, RZ, RZ, 0x1 ;  /* 0x00000001ff027424 */ /* 0x000fe200078e00ff */
[----:B------:R-:W2:Y:S05]  /*0030*/  S2R R8, SR_TID.X ;  /* 0x0000000000087919 */ /* 0x000eaa0000002100 */
[----:B------:R-:W3:Y:S01]  /*0040*/  S2UR UR5, SR_CgaCtaId ;  /* 0x00000000000579c3 */ /* 0x000ee20000008800 */
[----:B------:R-:W4:Y:S01]  /*0050*/  LDCU.64 UR6, c[0x0][0x3a0] ;  /* 0x00007400ff0677ac */ /* 0x000f220008000a00 */
[----:B------:R-:W-:-:S06]  /*0060*/  UMOV UR4, 0x400 ;  /* 0x0000040000047882 */ /* 0x000fcc0000000000 */
[----:B------:R-:W5:Y:S01]  /*0070*/  LDC R9, c[0x0][0x3a4] ;  /* 0x0000e900ff097b82 */ /* 0x000f620000000800 */
[----:B-1----:R-:W1:Y:S01]  /*0080*/  I2F.F64 R4, UR38 ;  /* 0x0000002600047d12 */ /* 0x002e620008201c00 */
[----:B------:R-:W-:Y:S02]  /*0090*/  UIADD3 UR38, UPT, UPT, UR38, 0x1, URZ ;  /* 0x0000000126267890 */ /* 0x000fe4000fffe0ff */
[----:B---3--:R-:W-:-:S05]  /*00a0*/  ULEA UR4, UR5, UR4, 0x18 ;  /* 0x0000000405047291 */ /* 0x008fca000f8ec0ff */
[----:B-1----:R-:W1:Y:S01]  /*00b0*/  MUFU.RCP64H R3, R5 ;  /* 0x0000000500037308 */ /* 0x002e620000001800 */
[C---:B--2---:R-:W-:Y:S02]  /*00c0*/  ISETP.GE.U32.AND P0, PT, R8.reuse, UR38, PT ;  /* 0x0000002608007c0c */ /* 0x044fe4000bf06070 */
[----:B------:R-:W-:Y:S02]  /*00d0*/  LEA R0, R8, UR4, 0x3 ;  /* 0x0000000408007c11 */ /* 0x000fe4000f8e18ff */
[----:B-----5:R-:W-:-:S09]  /*00e0*/  FSETP.GEU.AND P1, PT, |R9|, 6.5827683646048100446e-37, PT ;  /* 0x036000000900780b */ /* 0x020fd20003f2e200 */
[----:B------:R2:W-:Y:S01]  /*00f0*/  @!P0 STS.64 [R0], RZ ;  /* 0x000000ff00008388 */ /* 0x0005e20000000a00 */
        /* <DEDUP_REMOVED lines=8> */
[----:B------:R-:W-:Y:S01]  /*0180*/  FFMA R2, RZ, R5, R19 ;  /* 0x00000005ff027223 */ /* 0x000fe20000000013 */
[----:B------:R-:W-:Y:S04]  /*0190*/  BAR.SYNC.DEFER_BLOCKING 0x0 ;  /* 0x0000000000007b1d */ /* 0x000fe80000010000 */
[----:B------:R-:W-:-:S13]  /*01a0*/  FSETP.GT.AND P0, PT, |R2|, 1.469367938527859385e-39, PT ;  /* 0x001000000200780b */ /* 0x000fda0003f04200 */
[----:B0-2---:R-:W-:Y:S05]  /*01b0*/  @P0 BRA P1, `(.L_x_23) ;  /* 0x00000000001c0947 */ /* 0x005fea0000800000 */
[----:B------:R-:W0:Y:S01]  /*01c0*/  LDCU.64 UR4, c[0x0][0x3a0] ;  /* 0x00007400ff0477ac */ /* 0x000e220008000a00 */
[----:B------:R-:W-:Y:S01]  /*01d0*/  MOV R0, 0x210 ;  /* 0x0000021000007802 */ /* 0x000fe20000000f00 */
[----:B0-----:R-:W-:Y:S02]  /*01e0*/  IMAD.U32 R2, RZ, RZ, UR4 ;  /* 0x00000004ff027e24 */ /* 0x001fe4000f8e00ff */
[----:B------:R-:W-:-:S07]  /*01f0*/  IMAD.U32 R3, RZ, RZ, UR5 ;  /* 0x00000005ff037e24 */ /* 0x000fce000f8e00ff */
[----:B------:R-:W-:Y:S05]  /*0200*/  CALL.REL.NOINC `($__internal_1_$__cuda_sm20_div_rn_f64_full) ;  /* 0x00000008000c7944 */ /* 0x000fea0003c00000 */
[----:B------:R-:W-:Y:S02]  /*0210*/  IMAD.MOV.U32 R18, RZ, RZ, R12 ;  /* 0x000000ffff127224 */ /* 0x000fe400078e000c */
[----:B------:R-:W-:-:S07]  /*0220*/  IMAD.MOV.U32 R19, RZ, RZ, R13 ;  /* 0x000000ffff137224 */ /* 0x000fce00078e000d */
.L_x_23:
[----:B------:R-:W0:Y:S01]  /*0230*/  S2R R3, SR_CTAID.X ;  /* 0x0000000000037919 */ /* 0x000e220000002500 */
[----:B------:R-:W0:Y:S01]  /*0240*/  LDCU UR39, c[0x0][0x360] ;  /* 0x00006c00ff2777ac */ /* 0x000e220008000800 */
[----:B------:R-:W1:Y:S01]  /*0250*/  LDCU UR4, c[0x0][0x398] ;  /* 0x00007300ff0477ac */ /* 0x000e620008000800 */
[----:B------:R-:W2:Y:S01]  /*0260*/  LDCU.64 UR36, c[0x0][0x358] ;  /* 0x00006b00ff2477ac */ /* 0x000ea20008000a00 */
[----:B0-----:R-:W-:-:S05]  /*0270*/  IMAD R24, R3, UR39, R8 ;  /* 0x0000002703187c24 */ /* 0x001fca000f8e0208 */
[----:B-1----:R-:W-:-:S13]  /*0280*/  ISETP.GE.AND P0, PT, R24, UR4, PT ;  /* 0x0000000418007c0c */ /* 0x002fda000bf06270 */
[----:B--2---:R-:W-:Y:S05]  /*0290*/  @P0 BRA `(.L_x_24) ;  /* 0x0000000400b00947 */ /* 0x004fea0003800000 */
[----:B------:R-:W0:Y:S02]  /*02a0*/  LDC R23, c[0x0][0x370] ;  /* 0x0000dc00ff177b82 */ /* 0x000e240000000800 */
[----:B0-----:R-:W-:-:S07]  /*02b0*/  IMAD R23, R23, UR39, RZ ;  /* 0x0000002717177c24 */ /* 0x001fce000f8e02ff */
.L_x_36:
[----:B0-----:R-:W0:Y:S02]  /*02c0*/  LDC.64 R16, c[0x0][0x380] ;  /* 0x0000e000ff107b82 */ /* 0x001e240000000a00 */
[----:B0-----:R-:W-:-:S05]  /*02d0*/  IMAD.WIDE R16, R24, 0x8, R16 ;  /* 0x0000000818107825 */ /* 0x001fca00078e0210 */
[----:B------:R-:W2:Y:S01]  /*02e0*/  LDG.E.64 R8, desc[UR36][R16.64] ;  /* 0x0000002410087981 */ /* 0x000ea2000c1e1b00 */
[----:B------:R-:W0:Y:S01]  /*02f0*/  MUFU.RCP64H R3, R19 ;  /* 0x0000001300037308 */ /* 0x000e220000001800 */
[----:B------:R-:W-:Y:S01]  /*0300*/  IMAD.MOV.U32 R2, RZ, RZ, 0x1 ;  /* 0x00000001ff027424 */ /* 0x000fe200078e00ff */
[----:B------:R-:W-:Y:S05]  /*0310*/  YIELD ;  /* 0x0000000000007946 */ /* 0x000fea0003800000 */
[----:B------:R-:W-:Y:S01]  /*0320*/  BSSY.RECONVERGENT B0, `(.L_x_25) ;  /* 0x0000015000007945 */ /* 0x000fe20003800200 */
        /* <DEDUP_REMOVED lines=17> */
[----:B------:R-:W-:Y:S05]  /*0440*/  CALL.REL.NOINC `($__internal_1_$__cuda_sm20_div_rn_f64_full) ;  /* 0x00000004007c7944 */ /* 0x000fea0003c00000 */
[----:B------:R-:W-:Y:S02]  /*0450*/  IMAD.MOV.U32 R2, RZ, RZ, R12 ;  /* 0x000000ffff027224 */ /* 0x000fe400078e000c */
[----:B------:R-:W-:-:S07]  /*0460*/  IMAD.MOV.U32 R3, RZ, RZ, R13 ;  /* 0x000000ffff037224 */ /* 0x000fce00078e000d */
.L_x_26:
[----:B------:R-:W-:Y:S05]  /*0470*/  BSYNC.RECONVERGENT B0 ;  /* 0x0000000000007941 */ /* 0x000fea0003800200 */
.L_x_25:
        /* <DEDUP_REMOVED lines=22> */
.L_x_29:
[----:B------:R0:W5:Y:S02]  /*05e0*/  LDG.E.64 R8, desc[UR36][R16.64] ;  /* 0x0000002410087981 */ /* 0x000164000c1e1b00 */
.L_x_28:
[----:B------:R-:W-:Y:S05]  /*05f0*/  BSYNC.RECONVERGENT B6 ;  /* 0x0000000000067941 */ /* 0x000fea0003800200 */
.L_x_27:
        /* <DEDUP_REMOVED lines=22> */
[----:B0-----:R-:W-:Y:S05]  /*0760*/  CALL.REL.NOINC `($__internal_1_$__cuda_sm20_div_rn_f64_full) ;  /* 0x0000000000b47944 */ /* 0x001fea0003c00000 */
[----:B------:R-:W-:Y:S01]  /*0770*/  MOV R2, R12 ;  /* 0x0000000c00027202 */ /* 0x000fe20000000f00 */
[----:B------:R-:W-:-:S07]  /*0780*/  IMAD.MOV.U32 R3, RZ, RZ, R13 ;  /* 0x000000ffff037224 */ /* 0x000fce00078e000d */
.L_x_31:
[----:B------:R-:W-:Y:S05]  /*0790*/  BSYNC.RECONVERGENT B0 ;  /* 0x0000000000007941 */ /* 0x000fea0003800200 */
.L_x_30:
[----:B------:R-:W1:Y:S02]  /*07a0*/  LDC.64 R4, c[0x0][0x388] ;  /* 0x0000e200ff047b82 */ /* 0x000e640000000a00 */
[----:B-1----:R-:W-:-:S05]  /*07b0*/  IMAD.WIDE R10, R24, 0x8, R4 ;  /* 0x00000008180a7825 */ /* 0x002fca00078e0204 */
[----:B------:R-:W2:Y:S01]  /*07c0*/  LDG.E.64 R4, desc[UR36][R10.64] ;  /* 0x000000240a047981 */ /* 0x000ea2000c1e1b00 */
[----:B------:R-:W1:Y:S01]  /*07d0*/  S2UR UR5, SR_CgaCtaId ;  /* 0x00000000000579c3 */ /* 0x000e620000008800 */
[----:B------:R-:W-:Y:S01]  /*07e0*/  DADD R2, -R2, 1 ;  /* 0x3ff0000002027429 */ /* 0x000fe20000000100 */
[----:B------:R-:W-:Y:S01]  /*07f0*/  UMOV UR4, 0x400 ;  /* 0x0000040000047882 */ /* 0x000fe20000000000 */
[----:B------:R-:W-:Y:S06]  /*0800*/  BSSY.RECONVERGENT B0, `(.L_x_32) ;  /* 0x0000009000007945 */ /* 0x000fec0003800200 */
[----:B------:R-:W-:Y:S01]  /*0810*/  DADD R8, -R2, 1 ;  /* 0x3ff0000002087429 */ /* 0x000fe20000000100 */
[----:B-1----:R-:W-:-:S06]  /*0820*/  ULEA UR4, UR5, UR4, 0x18 ;  /* 0x0000000405047291 */ /* 0x002fcc000f8ec0ff */
[----:B------:R-:W-:Y:S01]  /*0830*/  LEA R13, R22, UR4, 0x3 ;  /* 0x00000004160d7c11 */ /* 0x000fe2000f8e18ff */
[----:B--2---:R-:W-:-:S11]  /*0840*/  DMUL R2, R2, R4 ;  /* 0x0000000402027228 */ /* 0x004fd60000000000 */
.L_x_33:
[----:B------:R-:W1:Y:S02]  /*0850*/  LDS.64 R4, [R13] ;  /* 0x000000000d047984 */ /* 0x000e640000000a00 */
[----:B-1----:R-:W-:-:S07]  /*0860*/  DADD R6, R2, R4 ;  /* 0x0000000002067229 */ /* 0x002fce0000000004 */
[----:B------:R-:W1:Y:S02]  /*0870*/  ATOMS.CAST.SPIN.64 P0, [R13], R4, R6 ;  /* 0x000000040d00758d */ /* 0x000e640001800406 */
[----:B-1----:R-:W-:Y:S05]  /*0880*/  @!P0 BRA `(.L_x_33) ;  /* 0xfffffffc00f08947 */ /* 0x002fea000383ffff */
[----:B------:R-:W-:Y:S05]  /*0890*/  BSYNC.RECONVERGENT B0 ;  /* 0x0000000000007941 */ /* 0x000fea0003800200 */
.L_x_32:
[----:B------:R-:W2:Y:S01]  /*08a0*/  LDG.E.64 R2, desc[UR36][R10.64] ;  /* 0x000000240a027981 */ /* 0x000ea2000c1e1b00 */
[----:B------:R-:W-:Y:S01]  /*08b0*/  BSSY.RECONVERGENT B0, `(.L_x_34) ;  /* 0x0000006000007945 */ /* 0x000fe20003800200 */
[----:B--2---:R-:W-:-:S11]  /*08c0*/  DMUL R2, R8, R2 ;  /* 0x0000000208027228 */ /* 0x004fd60000000000 */
.L_x_35:
[----:B------:R-:W1:Y:S02]  /*08d0*/  LDS.64 R4, [R13+0x8] ;  /* 0x000008000d047984 */ /* 0x000e640000000a00 */
[----:B-1----:R-:W-:-:S07]  /*08e0*/  DADD R6, R2, R4 ;  /* 0x0000000002067229 */ /* 0x002fce0000000004 */
[----:B------:R-:W1:Y:S02]  /*08f0*/  ATOMS.CAST.SPIN.64 P0, [R13+0x8], R4, R6 ;  /* 0x000008040d00758d */ /* 0x000e640001800406 */
[----:B-1----:R-:W-:Y:S05]  /*0900*/  @!P0 BRA `(.L_x_35) ;  /* 0xfffffffc00f08947 */ /* 0x002fea000383ffff */
[----:B------:R-:W-:Y:S05]  /*0910*/  BSYNC.RECONVERGENT B0 ;  /* 0x0000000000007941 */ /* 0x000fea0003800200 */
.L_x_34:
[----:B------:R-:W1:Y:S01]  /*0920*/  LDCU UR4, c[0x0][0x398] ;  /* 0x00007300ff0477ac */ /* 0x000e620008000800 */
[----:B------:R-:W-:-:S05]  /*0930*/  IMAD.IADD R24, R23, 0x1, R24 ;  /* 0x0000000117187824 */ /* 0x000fca00078e0218 */
[----:B-1----:R-:W-:-:S13]  /*0940*/  ISETP.GE.AND P0, PT, R24, UR4, PT ;  /* 0x0000000418007c0c */ /* 0x002fda000bf06270 */
[----:B------:R-:W-:Y:S05]  /*0950*/  @!P0 BRA `(.L_x_36) ;  /* 0xfffffff800588947 */ /* 0x000fea000383ffff */
.L_x_24:
[----:B------:R-:W1:Y:S01]  /*0960*/  S2R R7, SR_TID.X ;  /* 0x0000000000077919 */ /* 0x000e620000002100 */
[----:B------:R-:W-:Y:S05]  /*0970*/  WARPSYNC.ALL ;  /* 0x0000000000007948 */ /* 0x000fea0003800000 */
[----:B------:R-:W-:Y:S01]  /*0980*/  BAR.SYNC.DEFER_BLOCKING 0x0 ;  /* 0x0000000000007b1d */ /* 0x000fe20000010000 */
[----:B-1----:R-:W-:-:S13]  /*0990*/  ISETP.GE.U32.AND P0, PT, R7, UR38, PT ;  /* 0x0000002607007c0c */ /* 0x002fda000bf06070 */
[----:B------:R-:W-:Y:S05]  /*09a0*/  @P0 EXIT ;  /* 0x000000000000094d */ /* 0x000fea0003800000 */
[----:B------:R-:W1:Y:S01]  /*09b0*/  S2UR UR5, SR_CgaCtaId ;  /* 0x00000000000579c3 */ /* 0x000e620000008800 */
[----:B------:R-:W-:-:S07]  /*09c0*/  UMOV UR4, 0x400 ;  /* 0x0000040000047882 */ /* 0x000fce0000000000 */
[----:B------:R-:W2:Y:S01]  /*09d0*/  LDC.64 R2, c[0x0][0x390] ;  /* 0x0000e400ff027b82 */ /* 0x000ea20000000a00 */
[----:B-1----:R-:W-:-:S06]  /*09e0*/  ULEA UR4, UR5, UR4, 0x18 ;  /* 0x0000000405047291 */ /* 0x002fcc000f8ec0ff */
[C---:B------:R-:W-:Y:S01]  /*09f0*/  LEA R4, R7.reuse, UR4, 0x3 ;  /* 0x0000000407047c11 */ /* 0x040fe2000f8e18ff */
[----:B--2---:R-:W-:-:S05]  /*0a00*/  IMAD.WIDE.U32 R2, R7, 0x8, R2 ;  /* 0x0000000807027825 */ /* 0x004fca00078e0002 */
[----:B------:R-:W1:Y:S04]  /*0a10*/  LDS.64 R4, [R4] ;  /* 0x0000000004047984 */ /* 0x000e680000000a00 */
[----:B-1----:R-:W-:Y:S01]  /*0a20*/  REDG.E.ADD.F64.RN.STRONG.GPU desc[UR36][R2.64], R4 ;  /* 0x00000004020079a6 */ /* 0x002fe2000c12ff24 */
[----:B------:R-:W-:Y:S05]  /*0a30*/  EXIT ;  /* 0x000000000000794d */ /* 0x000fea0003800000 */
        .weak           $__internal_1_$__cuda_sm20_div_rn_f64_full
        .type           $__internal_1_$__cuda_sm20_div_rn_f64_full,@function
        .size           $__internal_1_$__cuda_sm20_div_rn_f64_full,(.L_x_64 - $__internal_1_$__cuda_sm20_div_rn_f64_full)
$__internal_1_$__cuda_sm20_div_rn_f64_full:
        /* <DEDUP_REMOVED lines=33> */
[----:B------:R-:W-:Y:S01]  /*0c50*/  @!P2 LOP3.LUT R14, R11, 0x7ff00000, RZ, 0xc0, !PT ;  /* 0x7ff000000b0ea812 */ /* 0x000fe200078ec0ff */
[----:B------:R-:W-:-:S04]  /*0c60*/  VIADD R13, R28, 0xffffffff ;  /* 0xffffffff1c0d7836 */ /* 0x000fc80000000000 */
[----:B------:R-:W-:-:S05]  /*0c70*/  VIADD R12, R14, 0xffffffff ;  /* 0xffffffff0e0c7836 */ /* 0x000fca0000000000 */
[----:B------:R-:W-:-:S04]  /*0c80*/  ISETP.GT.U32.AND P0, PT, R12, 0x7feffffe, PT ;  /* 0x7feffffe0c00780c */ /* 0x000fc80003f04070 */
        /* <DEDUP_REMOVED lines=14> */
[----:B------:R-:W-:-:S09]  /*0d70*/  MOV R4, RZ ;  /* 0x000000ff00047202 */ /* 0x000fd20000000f00 */
        /* <DEDUP_REMOVED lines=14> */
.L_x_38:
        /* <DEDUP_REMOVED lines=16> */
.L_x_41:
[----:B------:R-:W-:Y:S01]  /*0f60*/  LOP3.LUT R13, R5, 0x80000, RZ, 0xfc, !PT ;  /* 0x00080000050d7812 */ /* 0x000fe200078efcff */
[----:B------:R-:W-:Y:S01]  /*0f70*/  IMAD.MOV.U32 R12, RZ, RZ, R4 ;  /* 0x000000ffff0c7224 */ /* 0x000fe200078e0004 */
[----:B------:R-:W-:Y:S06]  /*0f80*/  BRA `(.L_x_39) ;  /* 0x0000000000087947 */ /* 0x000fec0003800000 */
.L_x_40:
[----:B------:R-:W-:Y:S01]  /*0f90*/  LOP3.LUT R13, R3, 0x80000, RZ, 0xfc, !PT ;  /* 0x00080000030d7812 */ /* 0x000fe200078efcff */
[----:B------:R-:W-:-:S07]  /*0fa0*/  IMAD.MOV.U32 R12, RZ, RZ, R2 ;  /* 0x000000ffff0c7224 */ /* 0x000fce00078e0002 */
.L_x_39:
[----:B------:R-:W-:Y:S05]  /*0fb0*/  BSYNC.RECONVERGENT B1 ;  /* 0x0000000000017941 */ /* 0x000fea0003800200 */
.L_x_37:
[----:B------:R-:W-:Y:S02]  /*0fc0*/  IMAD.MOV.U32 R2, RZ, RZ, R0 ;  /* 0x000000ffff027224 */ /* 0x000fe400078e0000 */
[----:B------:R-:W-:-:S04]  /*0fd0*/  IMAD.MOV.U32 R3, RZ, RZ, 0x0 ;  /* 0x00000000ff037424 */ /* 0x000fc800078e00ff */
[----:B------:R-:W-:Y:S05]  /*0fe0*/  RET.REL.NODEC R2 `(_Z9nu_kernelPdS_S_iid) ;  /* 0xfffffff002047950 */ /* 0x000fea0003c3ffff */
.L_x_42:
        /* <DEDUP_REMOVED lines=9> */
.L_x_64:


//--------------------- .text._Z8n_kernelPdS_iid  --------------------------
	.section	.text._Z8n_kernelPdS_iid,"ax",@progbits
	.align	128
        .global         _Z8n_kernelPdS_iid
        .type           _Z8n_kernelPdS_iid,@function
        .size           _Z8n_kernelPdS_iid,(.L_x_65 - _Z8n_kernelPdS_iid)
        .other          _Z8n_kernelPdS_iid,@"STO_CUDA_ENTRY STV_DEFAULT"
_Z8n_kernelPdS_iid:
.text._Z8n_kernelPdS_iid:
[----:B------:R-:W0:Y:S01]  /*0000*/  LDC R1, c[0x0][0x37c] ;  /* 0x0000df00ff017b82 */ /* 0x000e220000000800 */
[----:B------:R-:W1:Y:S01]  /*0010*/  LDCU UR38, c[0x0][0x394] ;  /* 0x00007280ff2677ac */ /* 0x000e620008000800 */
[----:B------:R-:W-:-:S06]  /*0020*/  IMAD.MOV.U32 R4, RZ, RZ, 0x1 ;  /* 0x00000001ff047424 */ /* 0x000fcc00078e00ff */
[----:B------:R-:W2:Y:S01]  /*0030*/  S2UR UR39, SR_CgaCtaId ;  /* 0x00000000002779c3 */ /* 0x000ea20000008800 */
[----:B------:R-:W3:Y:S01]  /*0040*/  LDCU.64 UR6, c[0x0][0x398] ;  /* 0x00007300ff0677ac */ /* 0x000ee20008000a00 */
[----:B------:R-:W-:Y:S01]  /*0050*/  UMOV UR4, 0x400 ;  /* 0x0000040000047882 */ /* 0x000fe20000000000 */
[----:B-1----:R-:W1:Y:S01]  /*0060*/  I2F.F64 R6, UR38 ;  /* 0x0000002600067d12 */ /* 0x002e620008201c00 */
[----:B------:R-:W-:Y:S02]  /*0070*/  UIADD3 UR38, UPT, UPT, UR38, 0x1, URZ ;  /* 0x0000000126267890 */ /* 0x000fe4000fffe0ff */
[----:B--2---:R-:W-:-:S05]  /*0080*/  ULEA UR39, UR39, UR4, 0x18 ;  /* 0x0000000427277291 */ /* 0x004fca000f8ec0ff */
[----:B-1----:R-:W1:Y:S02]  /*0090*/  MUFU.RCP64H R5, R7 ;  /* 0x0000000700057308 */ /* 0x002e640000001800 */
[----:B-1----:R-:W-:-:S08]  /*00a0*/  DFMA R2, -R6, R4, 1 ;  /* 0x3ff000000602742b */ /* 0x002fd00000000104 */
[----:B------:R-:W-:Y:S02]  /*00b0*/  DFMA R8, R2, R2, R2 ;  /* 0x000000020208722b */ /* 0x000fe40000000002 */
[----:B------:R-:W1:Y:S01]  /*00c0*/  S2R R2, SR_TID.X ;  /* 0x0000000000027919 */ /* 0x000e620000002100 */
[----:B------:R-:W2:Y:S05]  /*00d0*/  LDC R3, c[0x0][0x39c] ;  /* 0x0000e700ff037b82 */ /* 0x000eaa0000000800 */
[----:B------:R-:W-:-:S08]  /*00e0*/  DFMA R8, R4, R8, R4 ;  /* 0x000000080408722b */ /* 0x000fd00000000004 */
[----:B------:R-:W-:-:S08]  /*00f0*/  DFMA R4, -R6, R8, 1 ;  /* 0x3ff000000604742b */ /* 0x000fd00000000108 */
[----:B------:R-:W-:Y:S01]  /*0100*/  DFMA R4, R8, R4, R8 ;  /* 0x000000040804722b */ /* 0x000fe20000000008 */
[----:B--2---:R-:W-:-:S07]  /*0110*/  FSETP.GEU.AND P1, PT, |R3|, 6.5827683646048100446e-37, PT ;  /* 0x036000000300780b */ /* 0x004fce0003f2e200 */
[----:B---3--:R-:W-:Y:S01]  /*0120*/  DMUL R18, R4, UR6 ;  /* 0x0000000604127c28 */ /* 0x008fe20008000000 */
[C---:B-1----:R-:W-:Y:S02]  /*0130*/  ISETP.GE.U32.AND P0, PT, R2.reuse, UR38, PT ;  /* 0x0000002602007c0c */ /* 0x042fe4000bf06070 */
[----:B------:R-:W-:-:S05]  /*0140*/  LEA R24, R2, UR39, 0x3 ;  /* 0x0000002702187c11 */ /* 0x000fca000f8e18ff */
[----:B------:R-:W-:-:S06]  /*0150*/  DFMA R8, -R6, R18, UR6 ;  /* 0x0000000606087e2b */ /* 0x000fcc0008000112 */
[----:B------:R1:W-:Y:S02]  /*0160*/  @!P0 STS.64 [R24], RZ ;  /* 0x000000ff18008388 */ /* 0x0003e40000000a00 */
[----:B------:R-:W-:-:S10]  /*0170*/  DFMA R18, R4, R8, R18 ;  /* 0x000000080412722b */ /* 0x000fd40000000012 */
[----:B------:R-:W-:Y:S01]  /*0180*/  FFMA R0, RZ, R7, R19 ;  /* 0x00000007ff007223 */ /* 0x000fe20000000013 */
[----:B------:R-:W-:Y:S04]  /*0190*/  BAR.SYNC.DEFER_BLOCKING 0x0 ;  /* 0x0000000000007b1d */ /* 0x000fe80000010000 */
[----:B------:R-:W-:-:S13]  /*01a0*/  FSETP.GT.AND P0, PT, |R0|, 1.469367938527859385e-39, PT ;  /* 0x001000000000780b */ /* 0x000fda0003f04200 */
[----:B01----:R-:W-:Y:S05]  /*01b0*/  @P0 BRA P1, `(.L_x_43) ;  /* 0x00000000001c0947 */ /* 0x003fea0000800000 */
[----:B------:R-:W0:Y:S01]  /*01c0*/  LDCU.64 UR4, c[0x0][0x398] ;  /* 0x00007300ff0477ac */ /* 0x000e220008000a00 */
[----:B------:R-:W-:Y:S01]  /*01d0*/  MOV R0, 0x210 ;  /* 0x0000021000007802 */ /* 0x000fe20000000f00 */
[----:B0-----:R-:W-:Y:S02]  /*01e0*/  IMAD.U32 R8, RZ, RZ, UR4 ;  /* 0x00000004ff087e24 */ /* 0x001fe4000f8e00ff */
[----:B------:R-:W-:-:S07]  /*01f0*/  IMAD.U32 R9, RZ, RZ, UR5 ;  /* 0x00000005ff097e24 */ /* 0x000fce000f8e00ff */
[----:B------:R-:W-:Y:S05]  /*0200*/  CALL.REL.NOINC `($__internal_2_$__cuda_sm20_div_rn_f64_full) ;  /* 0x0000000400d87944 */ /* 0x000fea0003c00000 */
[----:B------:R-:W-:Y:S02]  /*0210*/  IMAD.MOV.U32 R18, RZ, RZ, R12 ;  /* 0x000000ffff127224 */ /* 0x000fe400078e000c */
[----:B------:R-:W-:-:S07]  /*0220*/  IMAD.MOV.U32 R19, RZ, RZ, R13 ;  /* 0x000000ffff137224 */ /* 0x000fce00078e000d */
.L_x_43:
        /* <DEDUP_REMOVED lines=9> */
.L_x_56:
        /* <DEDUP_REMOVED lines=24> */
[----:B------:R-:W-:Y:S05]  /*0440*/  CALL.REL.NOINC `($__internal_2_$__cuda_sm20_div_rn_f64_full) ;  /* 0x0000000400487944 */ /* 0x000fea0003c00000 */
[----:B------:R-:W-:Y:S02]  /*0450*/  IMAD.MOV.U32 R4, RZ, RZ, R12 ;  /* 0x000000ffff047224 */ /* 0x000fe400078e000c */
[----:B------:R-:W-:-:S07]  /*0460*/  IMAD.MOV.U32 R5, RZ, RZ, R13 ;  /* 0x000000ffff057224 */ /* 0x000fce00078e000d */
.L_x_46:
[----:B------:R-:W-:Y:S05]  /*0470*/  BSYNC.RECONVERGENT B0 ;  /* 0x0000000000007941 */ /* 0x000fea0003800200 */
.L_x_45:
        /* <DEDUP_REMOVED lines=22> */
.L_x_49:
[----:B------:R0:W5:Y:S02]  /*05e0*/  LDG.E.64 R2, desc[UR36][R16.64] ;  /* 0x0000002410027981 */ /* 0x000164000c1e1b00 */
.L_x_48:
[----:B------:R-:W-:Y:S05]  /*05f0*/  BSYNC.RECONVERGENT B6 ;  /* 0x0000000000067941 */ /* 0x000fea0003800200 */
.L_x_47:
        /* <DEDUP_REMOVED lines=22> */
[----:B0-----:R-:W-:Y:S05]  /*0760*/  CALL.REL.NOINC `($__internal_2_$__cuda_sm20_div_rn_f64_full) ;  /* 0x0000000000807944 */ /* 0x001fea0003c00000 */
[----:B------:R-:W-:Y:S01]  /*0770*/  MOV R2, R12 ;  /* 0x0000000c00027202 */ /* 0x000fe20000000f00 */
[----:B------:R-:W-:-:S07]  /*0780*/  IMAD.MOV.U32 R3, RZ, RZ, R13 ;  /* 0x000000ffff037224 */ /* 0x000fce00078e000d */
.L_x_51:
[----:B------:R-:W-:Y:S05]  /*0790*/  BSYNC.RECONVERGENT B0 ;  /* 0x0000000000007941 */ /* 0x000fea0003800200 */
.L_x_50:
[----:B------:R-:W-:Y:S01]  /*07a0*/  DADD R2, -R2, 1 ;  /* 0x3ff0000002027429 */ /* 0x000fe20000000100 */
[----:B------:R-:W-:Y:S01]  /*07b0*/  BSSY.RECONVERGENT B0, `(.L_x_52) ;  /* 0x0000007000007945 */ /* 0x000fe20003800200 */
[----:B------:R-:W-:-:S06]  /*07c0*/  LEA R25, R25, UR39, 0x3 ;  /* 0x0000002719197c11 */ /* 0x000fcc000f8e18ff */
[----:B------:R-:W-:-:S11]  /*07d0*/  DADD R8, -R2, 1 ;  /* 0x3ff0000002087429 */ /* 0x000fd60000000100 */
.L_x_53:
[----:B------:R-:W1:Y:S02]  /*07e0*/  LDS.64 R4, [R25] ;  /* 0x0000000019047984 */ /* 0x000e640000000a00 */
[----:B-1----:R-:W-:-:S07]  /*07f0*/  DADD R6, R2, R4 ;  /* 0x0000000002067229 */ /* 0x002fce0000000004 */
[----:B------:R-:W1:Y:S02]  /*0800*/  ATOMS.CAST.SPIN.64 P0, [R25], R4, R6 ;  /* 0x000000041900758d */ /* 0x000e640001800406 */
[----:B-1----:R-:W-:Y:S05]  /*0810*/  @!P0 BRA `(.L_x_53) ;  /* 0xfffffffc00f08947 */ /* 0x002fea000383ffff */
[----:B------:R-:W-:Y:S05]  /*0820*/  BSYNC.RECONVERGENT B0 ;  /* 0x0000000000007941 */ /* 0x000fea0003800200 */
.L_x_52:
[----:B------:R-:W-:Y:S01]  /*0830*/  BSSY.RECONVERGENT B0, `(.L_x_54) ;  /* 0x0000005000007945 */ /* 0x000fe20003800200 */
.L_x_55:
[----:B------:R-:W1:Y:S02]  /*0840*/  LDS.64 R4, [R25+0x8] ;  /* 0x0000080019047984 */ /* 0x000e640000000a00 */
[----:B-1----:R-:W-:-:S07]  /*0850*/  DADD R6, R8, R4 ;  /* 0x0000000008067229 */ /* 0x002fce0000000004 */
[----:B------:R-:W1:Y:S02]  /*0860*/  ATOMS.CAST.SPIN.64 P0, [R25+0x8], R4, R6 ;  /* 0x000008041900758d */ /* 0x000e640001800406 */
[----:B-1----:R-:W-:Y:S05]  /*0870*/  @!P0 BRA `(.L_x_55) ;  /* 0xfffffffc00f08947 */ /* 0x002fea000383ffff */
[----:B------:R-:W-:Y:S05]  /*0880*/  BSYNC.RECONVERGENT B0 ;  /* 0x0000000000007941 */ /* 0x000fea0003800200 */
.L_x_54:
[----:B------:R-:W1:Y:S01]  /*0890*/  LDCU UR4, c[0x0][0x390] ;  /* 0x00007200ff0477ac */ /* 0x000e620008000800 */
[----:B------:R-:W-:-:S05]  /*08a0*/  IMAD.IADD R23, R22, 0x1, R23 ;  /* 0x0000000116177824 */ /* 0x000fca00078e0217 */
[----:B-1----:R-:W-:-:S13]  /*08b0*/  ISETP.GE.AND P0, PT, R23, UR4, PT ;  /* 0x0000000417007c0c */ /* 0x002fda000bf06270 */
[----:B------:R-:W-:Y:S05]  /*08c0*/  @!P0 BRA `(.L_x_56) ;  /* 0xfffffff8007c8947 */ /* 0x000fea000383ffff */
.L_x_44:
[----:B------:R-:W1:Y:S01]  /*08d0*/  S2R R5, SR_TID.X ;  /* 0x0000000000057919 */ /* 0x000e620000002100 */
[----:B------:R-:W-:Y:S05]  /*08e0*/  WARPSYNC.ALL ;  /* 0x0000000000007948 */ /* 0x000fea0003800000 */
[----:B------:R-:W-:Y:S01]  /*08f0*/  BAR.SYNC.DEFER_BLOCKING 0x0 ;  /* 0x0000000000007b1d */ /* 0x000fe20000010000 */
[----:B-1----:R-:W-:-:S13]  /*0900*/  ISETP.GE.U32.AND P0, PT, R5, UR38, PT ;  /* 0x0000002605007c0c */ /* 0x002fda000bf06070 */
[----:B------:R-:W-:Y:S05]  /*0910*/  @P0 EXIT ;  /* 0x000000000000094d */ /* 0x000fea0003800000 */
[----:B------:R-:W1:Y:S01]  /*0920*/  LDS.64 R24, [R24] ;  /* 0x0000000018187984 */ /* 0x000e620000000a00 */
[----:B------:R-:W2:Y:S02]  /*0930*/  LDC.64 R2, c[0x0][0x388] ;  /* 0x0000e200ff027b82 */ /* 0x000ea40000000a00 */
[----:B--2---:R-:W-:-:S05]  /*0940*/  IMAD.WIDE.U32 R2, R5, 0x8, R2 ;  /* 0x0000000805027825 */ /* 0x004fca00078e0002 */
[----:B-1----:R-:W-:Y:S01]  /*0950*/  REDG.E.ADD.F64.RN.STRONG.GPU desc[UR36][R2.64], R24 ;  /* 0x00000018020079a6 */ /* 0x002fe2000c12ff24 */
[----:B------:R-:W-:Y:S05]  /*0960*/  EXIT ;  /* 0x000000000000794d */ /* 0x000fea0003800000 */
        .weak           $__internal_2_$__cuda_sm20_div_rn_f64_full
        .type           $__internal_2_$__cuda_sm20_div_rn_f64_full,@function
        .size           $__internal_2_$__cuda_sm20_div_rn_f64_full,(.L_x_65 - $__internal_2_$__cuda_sm20_div_rn_f64_full)
$__internal_2_$__cuda_sm20_div_rn_f64_full:
        /* <DEDUP_REMOVED lines=66> */
.L_x_58:
        /* <DEDUP_REMOVED lines=16> */
.L_x_61:
[----:B------:R-:W-:Y:S01]  /*0e90*/  LOP3.LUT R13, R7, 0x80000, RZ, 0xfc, !PT ;  /* 0x00080000070d7812 */ /* 0x000fe200078efcff */
[----:B------:R-:W-:Y:S01]  /*0ea0*/  IMAD.MOV.U32 R12, RZ, RZ, R6 ;  /* 0x000000ffff0c7224 */ /* 0x000fe200078e0006 */
[----:B------:R-:W-:Y:S06]  /*0eb0*/  BRA `(.L_x_59) ;  /* 0x0000000000087947 */ /* 0x000fec0003800000 */
.L_x_60:
[----:B------:R-:W-:Y:S01]  /*0ec0*/  LOP3.LUT R13, R9, 0x80000, RZ, 0xfc, !PT ;  /* 0x00080000090d7812 */ /* 0x000fe200078efcff */
[----:B------:R-:W-:-:S07]  /*0ed0*/  IMAD.MOV.U32 R12, RZ, RZ, R8 ;  /* 0x000000ffff0c7224 */ /* 0x000fce00078e0008 */
.L_x_59:
[----:B------:R-:W-:Y:S05]  /*0ee0*/  BSYNC.RECONVERGENT B1 ;  /* 0x0000000000017941 */ /* 0x000fea0003800200 */
.L_x_57:
[----:B------:R-:W-:Y:S02]  /*0ef0*/  IMAD.MOV.U32 R4, RZ, RZ, R0 ;  /* 0x000000ffff047224 */ /* 0x000fe400078e0000 */
[----:B------:R-:W-:-:S04]  /*0f00*/  IMAD.MOV.U32 R5, RZ, RZ, 0x0 ;  /* 0x00000000ff057424 */ /* 0x000fc800078e00ff */
[----:B------:R-:W-:Y:S05]  /*0f10*/  RET.REL.NODEC R4 `(_Z8n_kernelPdS_iid) ;  /* 0xfffffff004387950 */ /* 0x000fea0003c3ffff */
.L_x_62:
        /* <DEDUP_REMOVED lines=14> */
.L_x_65:


//--------------------- .nv.global.init           --------------------------
	.section	.nv.global.init,"aw",@progbits
.nv.global.init:
	.type		$str$1,@object
	.size		$str$1,($str - $str$1)
$str$1:
        /*0000*/ 	.byte	0x2f, 0x74, 0x6d, 0x70, 0x2f, 0x73, 0x61, 0x73, 0x73, 0x5f, 0x63, 0x75, 0x5f, 0x33, 0x5f, 0x34
        /*0010*/ 	.byte	0x77, 0x78, 0x6a, 0x30, 0x65, 0x2f, 0x6b, 0x2e, 0x63, 0x75, 0x00
	.type		$str,@object
	.size		$str,(__unnamed_1 - $str)
$str:
        /*001b*/ 	.byte	0x6c, 0x68, 0x73, 0x5f, 0x69, 0x64, 0x78, 0x20, 0x3e, 0x3d, 0x20, 0x30, 0x20, 0x26, 0x26, 0x20
        /*002b*/ 	.byte	0x6c, 0x68, 0x73, 0x5f, 0x69, 0x64, 0x78, 0x20, 0x3c, 0x20, 0x4e, 0x63, 0x65, 0x6c, 0x6c, 0x73
        /*003b*/ 	.byte	0x00
	.type		__unnamed_1,@object
	.size		__unnamed_1,(__unnamed_2 - __unnamed_1)
__unnamed_1:
        /*003c*/ 	.byte	0x76, 0x6f, 0x69, 0x64, 0x20, 0x6e, 0x5f, 0x6b, 0x65, 0x72, 0x6e, 0x65, 0x6c, 0x28, 0x64, 0x6f
        /*004c*/ 	.byte	0x75, 0x62, 0x6c, 0x65, 0x20, 0x2a, 0x2c, 0x20, 0x64, 0x6f, 0x75, 0x62, 0x6c, 0x65, 0x20, 0x2a
        /*005c*/ 	.byte	0x2c, 0x20, 0x69, 0x6e, 0x74, 0x2c, 0x20, 0x69, 0x6e, 0x74, 0x2c, 0x20, 0x64, 0x6f, 0x75, 0x62
        /*006c*/ 	.byte	0x6c, 0x65, 0x29, 0x00
	.type		__unnamed_2,@object
	.size		__unnamed_2,(__unnamed_3 - __unnamed_2)
__unnamed_2:
        /*0070*/ 	.byte	0x76, 0x6f, 0x69, 0x64, 0x20, 0x6e, 0x75, 0x5f, 0x6b, 0x65, 0x72, 0x6e, 0x65, 0x6c, 0x28, 0x64
        /*0080*/ 	.byte	0x6f, 0x75, 0x62, 0x6c, 0x65, 0x20, 0x2a, 0x2c, 0x20, 0x64, 0x6f, 0x75, 0x62, 0x6c, 0x65, 0x20
        /*0090*/ 	.byte	0x2a, 0x2c, 0x20, 0x64, 0x6f, 0x75, 0x62, 0x6c, 0x65, 0x20, 0x2a, 0x2c, 0x20, 0x69, 0x6e, 0x74
        /*00a0*/ 	.byte	0x2c, 0x20, 0x69, 0x6e, 0x74, 0x2c, 0x20, 0x64, 0x6f, 0x75, 0x62, 0x6c, 0x65, 0x29, 0x00
	.type		__unnamed_3,@object
	.size		__unnamed_3,(.L_2 - __unnamed_3)
__unnamed_3:
        /*00af*/ 	.byte	0x76, 0x6f, 0x69, 0x64, 0x20, 0x78, 0x76, 0x5f, 0x6b, 0x65, 0x72, 0x6e, 0x65, 0x6c, 0x28, 0x64
        /*00bf*/ 	.byte	0x6f, 0x75, 0x62, 0x6c, 0x65, 0x20, 0x2a, 0x2c, 0x20, 0x64, 0x6f, 0x75, 0x62, 0x6c, 0x65, 0x20
        /*00cf*/ 	.byte	0x2a, 0x2c, 0x20, 0x64, 0x6f, 0x75, 0x62, 0x6c, 0x65, 0x20, 0x2a, 0x2c, 0x20, 0x69, 0x6e, 0x74
        /*00df*/ 	.byte	0x2c, 0x20, 0x69, 0x6e, 0x74, 0x2c, 0x20, 0x64, 0x6f, 0x75, 0x62, 0x6c, 0x65, 0x2c, 0x20, 0x64
        /*00ef*/ 	.byte	0x6f, 0x75, 0x62, 0x6c, 0x65, 0x2c, 0x20, 0x64, 0x6f, 0x75, 0x62, 0x6c, 0x65, 0x2c, 0x20, 0x64
        /*00ff*/ 	.byte	0x6f, 0x75, 0x62, 0x6c, 0x65, 0x29, 0x00
.L_2:


//--------------------- .nv.shared._Z9xv_kernelPdS_S_iidddd --------------------------
	.section	.nv.shared._Z9xv_kernelPdS_S_iidddd,"aw",@nobits
	.sectionflags	@""
	.align	16
	.zero		1024


//--------------------- .nv.shared.reserved.0     --------------------------
	.section	.nv.shared.reserved.0,"aw",@nobits
	.weak		__nv_reservedSMEM_offset_0_alias
	.size		__nv_reservedSMEM_offset_0_alias, 0, 64
	.other		__nv_reservedSMEM_offset_0_alias,@"STO_CUDA_RESERVED_SHARED STV_DEFAULT"
__nv_reservedSMEM_offset_0_alias:
	.zero		0
	.zero		64


//--------------------- .nv.shared._Z9nu_kernelPdS_S_iid --------------------------
	.section	.nv.shared._Z9nu_kernelPdS_S_iid,"aw",@nobits
	.sectionflags	@""
	.align	16
	.zero		1024


//--------------------- .nv.shared._Z8n_kernelPdS_iid --------------------------
	.section	.nv.shared._Z8n_kernelPdS_iid,"aw",@nobits
	.sectionflags	@""
	.align	16
	.zero		1024


//--------------------- .nv.constant0._Z9xv_kernelPdS_S_iidddd --------------------------
	.section	.nv.constant0._Z9xv_kernelPdS_S_iidddd,"a",@progbits
	.sectionflags	@""
	.align	4
.nv.constant0._Z9xv_kernelPdS_S_iidddd:
	.zero		960


//--------------------- .nv.constant0._Z9nu_kernelPdS_S_iid --------------------------
	.section	.nv.constant0._Z9nu_kernelPdS_S_iid,"a",@progbits
	.sectionflags	@""
	.align	4
.nv.constant0._Z9nu_kernelPdS_S_iid:
	.zero		936


//--------------------- .nv.constant0._Z8n_kernelPdS_iid --------------------------
	.section	.nv.constant0._Z8n_kernelPdS_iid,"a",@progbits
	.sectionflags	@""
	.align	4
.nv.constant0._Z8n_kernelPdS_iid:
	.zero		928


//--------------------- SYMBOLS --------------------------

	.type		.nv.reservedSmem.offset0,@object
	.size		.nv.reservedSmem.offset0,0x4
	.type		.nv.reservedSmem.cap,@object
	.size		.nv.reservedSmem.cap,0x4
	.type		__assertfail,@function
